//
// Generated by NVIDIA NVVM Compiler
//
// Compiler Build ID: CL-36424714
// Cuda compilation tools, release 13.0, V13.0.88
// Based on NVVM 20.0.0
//

.version 9.0
.target sm_100
.address_size 64

.extern .func  (.param .b32 func_retval0) vprintf
(
	.param .b64 vprintf_param_0,
	.param .b64 vprintf_param_1
)
;
.global .align 4 .b8 d_flat_adj_list[8000000];
.global .align 4 .b8 d_degree[8004];
.global .align 4 .b8 d_list_ptr[8008];
.global .align 4 .b8 d_list_ptr_copy[8008];
.global .align 1 .b8 d_matched_edge[2000000];
.global .align 1 .b8 d_is_matched_vertex[2001];
.global .align 4 .b8 d_partner_vertex[8004];
.global .align 4 .b8 d_visited[8004];
.global .align 4 .b8 d_bfs_parent[8004];
.global .align 1 .b8 d_is_parent_change[2001];
.global .align 4 .b8 d_frontier[8004];
.global .align 4 .b8 d_next_frontier[8004];
.global .align 4 .u32 num_aug_paths = 10000000;
.global .align 1 .b8 $str[51] = {69, 114, 114, 111, 114, 33, 32, 81, 117, 101, 114, 121, 105, 110, 103, 32, 102, 111, 114, 32, 97, 110, 32, 101, 100, 103, 101, 32, 119, 104, 105, 99, 104, 32, 105, 115, 32, 110, 111, 116, 32, 112, 114, 101, 115, 101, 110, 116, 32, 10};
.global .align 1 .b8 $str$1[61] = {91, 37, 100, 93, 69, 114, 114, 111, 114, 40, 110, 101, 105, 103, 104, 98, 111, 114, 32, 111, 117, 116, 32, 111, 102, 32, 114, 97, 110, 103, 101, 58, 32, 118, 101, 114, 116, 101, 120, 44, 32, 110, 101, 105, 103, 104, 98, 111, 114, 32, 58, 32, 37, 100, 44, 32, 37, 100, 32, 10};

.func _Z19vertex_disjoint_bfsiii(
	.param .b32 _Z19vertex_disjoint_bfsiii_param_0,
	.param .b32 _Z19vertex_disjoint_bfsiii_param_1,
	.param .b32 _Z19vertex_disjoint_bfsiii_param_2
)
{
	.local .align 8 .b8 	__local_depot0[16];
	.reg .b64 	%SP;
	.reg .b64 	%SPL;
	.reg .pred 	%p<23>;
	.reg .b16 	%rs<7>;
	.reg .b32 	%r<70>;
	.reg .b64 	%rd<67>;

	mov.u64 	%SPL, __local_depot0;
	cvta.local.u64 	%SP, %SPL;
	ld.param.u32 	%r22, [_Z19vertex_disjoint_bfsiii_param_0];
	ld.param.u32 	%r23, [_Z19vertex_disjoint_bfsiii_param_1];
	ld.param.u32 	%r24, [_Z19vertex_disjoint_bfsiii_param_2];
	mul.wide.s32 	%rd10, %r23, 4;
	mov.u64 	%rd11, d_visited;
	add.s64 	%rd1, %rd11, %rd10;
	atom.global.exch.b32 	%r25, [%rd1], 1;
	setp.ne.s32 	%p2, %r25, 0;
	@%p2 bra 	$L__BB0_32;
	mov.b32 	%r26, 1;
	st.global.u32 	[%rd1], %r26;
	mov.u64 	%rd13, d_list_ptr;
	add.s64 	%rd2, %rd13, %rd10;
	ld.global.u32 	%r3, [%rd2];
	ld.global.u32 	%r2, [%rd2+4];
	setp.ge.s32 	%p3, %r3, %r2;
	@%p3 bra 	$L__BB0_29;
	add.u64 	%rd14, %SP, 0;
	add.u64 	%rd3, %SPL, 0;
	and.b32  	%r27, %r22, 1;
	setp.eq.b32 	%p1, %r27, 1;
	mov.u64 	%rd16, d_flat_adj_list;
	mov.u64 	%rd18, $str$1;
$L__BB0_3:
	mul.wide.s32 	%rd15, %r3, 4;
	add.s64 	%rd17, %rd16, %rd15;
	ld.global.u32 	%r4, [%rd17];
	setp.lt.s32 	%p4, %r4, 2001;
	@%p4 bra 	$L__BB0_5;
	st.local.v2.u32 	[%rd3], {%r24, %r23};
	st.local.u32 	[%rd3+8], %r4;
	cvta.global.u64 	%rd19, %rd18;
	{ // callseq 0, 0
	.param .b64 param0;
	st.param.b64 	[param0], %rd19;
	.param .b64 param1;
	st.param.b64 	[param1], %rd14;
	.param .b32 retval0;
	call.uni (retval0), 
	vprintf, 
	(
	param0, 
	param1
	);
	ld.param.b32 	%r28, [retval0];
	} // callseq 0
$L__BB0_5:
	mul.wide.s32 	%rd21, %r4, 4;
	add.s64 	%rd4, %rd11, %rd21;
	atom.global.exch.b32 	%r30, [%rd4], 1;
	setp.ne.s32 	%p5, %r30, 0;
	@%p5 bra 	$L__BB0_28;
	cvt.s64.s32 	%rd23, %r4;
	mov.b32 	%r31, 1;
	st.global.u32 	[%rd4], %r31;
	mov.u64 	%rd25, d_bfs_parent;
	add.s64 	%rd26, %rd25, %rd21;
	st.global.u32 	[%rd26], %r23;
	mov.u64 	%rd27, d_is_matched_vertex;
	add.s64 	%rd5, %rd27, %rd23;
	@%p1 bra 	$L__BB0_18;
	ld.global.u32 	%r67, [%rd2];
	ld.global.u32 	%r66, [%rd2+4];
	setp.ge.s32 	%p6, %r67, %r66;
	mov.u32 	%r64, %r67;
	@%p6 bra 	$L__BB0_8;
	bra.uni 	$L__BB0_10;
$L__BB0_8:
	mov.u64 	%rd31, $str;
	cvta.global.u64 	%rd32, %rd31;
	{ // callseq 1, 0
	.param .b64 param0;
	st.param.b64 	[param0], %rd32;
	.param .b64 param1;
	st.param.b64 	[param1], 0;
	.param .b32 retval0;
	call.uni (retval0), 
	vprintf, 
	(
	param0, 
	param1
	);
	ld.param.b32 	%r33, [retval0];
	} // callseq 1
	ld.global.u32 	%r67, [%rd2];
	ld.global.u32 	%r66, [%rd2+4];
	bra.uni 	$L__BB0_21;
$L__BB0_9:
	add.s32 	%r64, %r64, 1;
	setp.eq.s32 	%p8, %r64, %r66;
	@%p8 bra 	$L__BB0_8;
$L__BB0_10:
	mul.wide.s32 	%rd28, %r64, 4;
	add.s64 	%rd30, %rd16, %rd28;
	ld.global.u32 	%r32, [%rd30];
	setp.ne.s32 	%p7, %r32, %r4;
	@%p7 bra 	$L__BB0_9;
	cvt.s64.s32 	%rd33, %r64;
	mov.u64 	%rd34, d_matched_edge;
	add.s64 	%rd35, %rd34, %rd33;
	ld.global.u8 	%rs1, [%rd35];
	setp.eq.s16 	%p9, %rs1, 0;
	@%p9 bra 	$L__BB0_12;
	bra.uni 	$L__BB0_21;
$L__BB0_12:
	ld.global.u8 	%rs2, [%rd5];
	setp.ne.s16 	%p10, %rs2, 1;
	@%p10 bra 	$L__BB0_21;
	mov.u64 	%rd37, d_next_frontier;
	add.s64 	%rd38, %rd37, %rd21;
	mov.b32 	%r35, 1;
	st.global.u32 	[%rd38], %r35;
	bra.uni 	$L__BB0_28;
$L__BB0_14:
	add.s32 	%r65, %r65, 1;
	setp.eq.s32 	%p13, %r65, %r66;
	@%p13 bra 	$L__BB0_19;
$L__BB0_15:
	mul.wide.s32 	%rd39, %r65, 4;
	add.s64 	%rd41, %rd16, %rd39;
	ld.global.u32 	%r36, [%rd41];
	setp.ne.s32 	%p12, %r36, %r4;
	@%p12 bra 	$L__BB0_14;
	cvt.s64.s32 	%rd44, %r65;
	mov.u64 	%rd45, d_matched_edge;
	add.s64 	%rd46, %rd45, %rd44;
	ld.global.u8 	%rs3, [%rd46];
	setp.eq.s16 	%p14, %rs3, 1;
	@%p14 bra 	$L__BB0_20;
	setp.ne.s32 	%p15, %r22, 0;
	@%p15 bra 	$L__BB0_28;
	bra.uni 	$L__BB0_21;
$L__BB0_18:
	ld.global.u32 	%r67, [%rd2];
	ld.global.u32 	%r66, [%rd2+4];
	setp.ge.s32 	%p11, %r67, %r66;
	mov.u32 	%r65, %r67;
	@%p11 bra 	$L__BB0_19;
	bra.uni 	$L__BB0_15;
$L__BB0_19:
	mov.u64 	%rd42, $str;
	cvta.global.u64 	%rd43, %rd42;
	{ // callseq 2, 0
	.param .b64 param0;
	st.param.b64 	[param0], %rd43;
	.param .b64 param1;
	st.param.b64 	[param1], 0;
	.param .b32 retval0;
	call.uni (retval0), 
	vprintf, 
	(
	param0, 
	param1
	);
	ld.param.b32 	%r37, [retval0];
	} // callseq 2
$L__BB0_20:
	mov.u64 	%rd63, d_next_frontier;
	add.s64 	%rd64, %rd63, %rd21;
	mov.b32 	%r62, 1;
	st.global.u32 	[%rd64], %r62;
	bra.uni 	$L__BB0_32;
$L__BB0_21:
	setp.ge.s32 	%p16, %r67, %r66;
	@%p16 bra 	$L__BB0_22;
	bra.uni 	$L__BB0_24;
$L__BB0_22:
	mov.u64 	%rd50, $str;
	cvta.global.u64 	%rd51, %rd50;
	{ // callseq 3, 0
	.param .b64 param0;
	st.param.b64 	[param0], %rd51;
	.param .b64 param1;
	st.param.b64 	[param1], 0;
	.param .b32 retval0;
	call.uni (retval0), 
	vprintf, 
	(
	param0, 
	param1
	);
	ld.param.b32 	%r40, [retval0];
	} // callseq 3
	bra.uni 	$L__BB0_28;
$L__BB0_23:
	add.s32 	%r67, %r67, 1;
	setp.eq.s32 	%p18, %r67, %r66;
	@%p18 bra 	$L__BB0_22;
$L__BB0_24:
	mul.wide.s32 	%rd47, %r67, 4;
	add.s64 	%rd49, %rd16, %rd47;
	ld.global.u32 	%r39, [%rd49];
	setp.ne.s32 	%p17, %r39, %r4;
	@%p17 bra 	$L__BB0_23;
	cvt.s64.s32 	%rd52, %r67;
	mov.u64 	%rd53, d_matched_edge;
	add.s64 	%rd54, %rd53, %rd52;
	ld.global.u8 	%rs4, [%rd54];
	setp.eq.s16 	%p19, %rs4, 0;
	@%p19 bra 	$L__BB0_26;
	bra.uni 	$L__BB0_28;
$L__BB0_26:
	ld.global.u8 	%rs5, [%rd5];
	setp.ne.s16 	%p20, %rs5, 0;
	@%p20 bra 	$L__BB0_28;
	cvt.s64.s32 	%rd59, %r4;
	mov.u64 	%rd60, d_is_parent_change;
	add.s64 	%rd61, %rd60, %rd59;
	mov.b16 	%rs6, 1;
	st.global.u8 	[%rd61], %rs6;
	ld.global.u32 	%r60, [num_aug_paths];
	add.s32 	%r61, %r60, 1;
	st.global.u32 	[num_aug_paths], %r61;
	bra.uni 	$L__BB0_32;
$L__BB0_28:
	add.s32 	%r3, %r3, 1;
	setp.eq.s32 	%p21, %r3, %r2;
	@%p21 bra 	$L__BB0_29;
	bra.uni 	$L__BB0_3;
$L__BB0_29:
	mov.u64 	%rd57, d_next_frontier;
	add.s64 	%rd66, %rd57, 32;
	mov.u64 	%rd58, d_frontier;
	add.s64 	%rd65, %rd58, 32;
	mov.b32 	%r69, 0;
$L__BB0_30:
	ld.global.u32 	%r43, [%rd66+-28];
	st.global.u32 	[%rd65+-28], %r43;
	ld.global.u32 	%r44, [%rd66+-24];
	st.global.u32 	[%rd65+-24], %r44;
	ld.global.u32 	%r45, [%rd66+-20];
	st.global.u32 	[%rd65+-20], %r45;
	ld.global.u32 	%r46, [%rd66+-16];
	st.global.u32 	[%rd65+-16], %r46;
	ld.global.u32 	%r47, [%rd66+-12];
	st.global.u32 	[%rd65+-12], %r47;
	ld.global.u32 	%r48, [%rd66+-8];
	st.global.u32 	[%rd65+-8], %r48;
	ld.global.u32 	%r49, [%rd66+-4];
	st.global.u32 	[%rd65+-4], %r49;
	ld.global.u32 	%r50, [%rd66];
	st.global.u32 	[%rd65], %r50;
	ld.global.u32 	%r51, [%rd66+4];
	st.global.u32 	[%rd65+4], %r51;
	ld.global.u32 	%r52, [%rd66+8];
	st.global.u32 	[%rd65+8], %r52;
	ld.global.u32 	%r53, [%rd66+12];
	st.global.u32 	[%rd65+12], %r53;
	ld.global.u32 	%r54, [%rd66+16];
	st.global.u32 	[%rd65+16], %r54;
	ld.global.u32 	%r55, [%rd66+20];
	st.global.u32 	[%rd65+20], %r55;
	ld.global.u32 	%r56, [%rd66+24];
	st.global.u32 	[%rd65+24], %r56;
	ld.global.u32 	%r57, [%rd66+28];
	st.global.u32 	[%rd65+28], %r57;
	ld.global.u32 	%r58, [%rd66+32];
	st.global.u32 	[%rd65+32], %r58;
	add.s32 	%r69, %r69, 16;
	add.s64 	%rd66, %rd66, 64;
	add.s64 	%rd65, %rd65, 64;
	setp.ne.s32 	%p22, %r69, 2000;
	@%p22 bra 	$L__BB0_30;
	xor.b32  	%r59, %r22, 1;
	{ // callseq 4, 0
	.param .b32 param0;
	st.param.b32 	[param0], %r59;
	.param .b32 param1;
	st.param.b32 	[param1], %r23;
	.param .b32 param2;
	st.param.b32 	[param2], %r24;
	call.uni 
	_Z19vertex_disjoint_bfsiii, 
	(
	param0, 
	param1, 
	param2
	);
	} // callseq 4
$L__BB0_32:
	ret;

}
	// .globl	_Z24vertex_disjoint_bfs_utilv
.visible .entry _Z24vertex_disjoint_bfs_utilv()
{
	.reg .pred 	%p<58>;
	.reg .b16 	%rs<15>;
	.reg .b32 	%r<100>;
	.reg .b64 	%rd<119>;

	mov.u32 	%r50, %ctaid.x;
	shl.b32 	%r51, %r50, 10;
	mov.u32 	%r52, %tid.x;
	or.b32  	%r1, %r51, %r52;
	setp.gt.s32 	%p5, %r1, 1999;
	mul.wide.s32 	%rd8, %r1, 4;
	mov.u64 	%rd9, d_visited;
	add.s64 	%rd1, %rd9, %rd8;
	@%p5 bra 	$L__BB1_2;
	cvt.s64.s32 	%rd10, %r1;
	add.s32 	%r53, %r1, 1;
	mov.b32 	%r54, 0;
	st.global.u32 	[%rd1+4], %r54;
	mov.u64 	%rd12, d_bfs_parent;
	add.s64 	%rd13, %rd12, %rd8;
	st.global.u32 	[%rd13+4], %r53;
	mov.u64 	%rd14, d_is_parent_change;
	add.s64 	%rd15, %rd14, %rd10;
	mov.b16 	%rs1, 1;
	st.global.u8 	[%rd15+1], %rs1;
	mov.u64 	%rd16, d_partner_vertex;
	add.s64 	%rd17, %rd16, %rd8;
	mov.b32 	%r55, -1;
	st.global.u32 	[%rd17+4], %r55;
$L__BB1_2:
	setp.gt.s32 	%p6, %r1, 999;
	@%p6 bra 	$L__BB1_60;
	ld.global.u32 	%r56, [%rd1+4];
	setp.ne.s32 	%p7, %r56, 0;
	@%p7 bra 	$L__BB1_6;
	cvt.s64.s32 	%rd18, %r1;
	mov.u64 	%rd19, d_is_matched_vertex;
	add.s64 	%rd20, %rd19, %rd18;
	ld.global.u8 	%rs2, [%rd20+1];
	setp.ne.s16 	%p8, %rs2, 0;
	@%p8 bra 	$L__BB1_6;
	mov.u64 	%rd22, d_frontier;
	add.s64 	%rd23, %rd22, %rd8;
	mov.b32 	%r57, 1;
	st.global.u32 	[%rd23+4], %r57;
	add.s32 	%r58, %r1, 1;
	{ // callseq 5, 0
	.param .b32 param0;
	st.param.b32 	[param0], 0;
	.param .b32 param1;
	st.param.b32 	[param1], %r58;
	.param .b32 param2;
	st.param.b32 	[param2], %r1;
	call.uni 
	_Z19vertex_disjoint_bfsiii, 
	(
	param0, 
	param1, 
	param2
	);
	} // callseq 5
$L__BB1_6:
	ld.global.u32 	%r59, [num_aug_paths];
	setp.lt.s32 	%p9, %r59, 1;
	@%p9 bra 	$L__BB1_60;
	mov.b32 	%r83, 1;
	mov.u64 	%rd25, d_is_parent_change;
	mov.u64 	%rd28, d_bfs_parent;
	mov.u64 	%rd73, d_list_ptr;
	mov.u64 	%rd75, d_flat_adj_list;
	mov.u64 	%rd78, d_matched_edge;
	mov.u64 	%rd105, d_partner_vertex;
$L__BB1_8:
	cvt.u64.u32 	%rd24, %r83;
	add.s64 	%rd26, %rd25, %rd24;
	ld.global.u8 	%rs3, [%rd26];
	setp.ne.s16 	%p10, %rs3, 1;
	@%p10 bra 	$L__BB1_59;
	mul.wide.u32 	%rd27, %r83, 4;
	add.s64 	%rd29, %rd28, %rd27;
	ld.global.u32 	%r85, [%rd29];
	setp.eq.s32 	%p11, %r85, %r83;
	@%p11 bra 	$L__BB1_59;
	mov.b32 	%r86, 1;
	mov.u32 	%r84, %r83;
$L__BB1_11:
	and.b32  	%r62, %r86, 1;
	setp.eq.b32 	%p12, %r62, 1;
	not.pred 	%p13, %p12;
	@%p13 bra 	$L__BB1_34;
	mul.wide.s32 	%rd30, %r84, 4;
	add.s64 	%rd2, %rd73, %rd30;
	ld.global.u32 	%r88, [%rd2];
	ld.global.u32 	%r8, [%rd2+4];
	setp.ge.s32 	%p15, %r88, %r8;
	mov.pred 	%p54, 0;
	@%p15 bra 	$L__BB1_17;
	sub.s32 	%r87, %r88, %r8;
	bra.uni 	$L__BB1_15;
$L__BB1_14:
	add.s32 	%r88, %r88, 1;
	add.s32 	%r87, %r87, 1;
	setp.eq.s32 	%p18, %r87, 0;
	@%p18 bra 	$L__BB1_17;
$L__BB1_15:
	mul.wide.s32 	%rd32, %r88, 4;
	add.s64 	%rd34, %rd75, %rd32;
	ld.global.u32 	%r63, [%rd34];
	setp.ne.s32 	%p16, %r63, %r85;
	@%p16 bra 	$L__BB1_14;
	cvt.s64.s32 	%rd35, %r88;
	add.s64 	%rd37, %rd78, %rd35;
	mov.b16 	%rs4, 1;
	st.global.u8 	[%rd37], %rs4;
	mov.pred 	%p54, -1;
$L__BB1_17:
	mul.wide.s32 	%rd38, %r85, 4;
	add.s64 	%rd3, %rd73, %rd38;
	ld.global.u32 	%r92, [%rd3];
	ld.global.u32 	%r90, [%rd3+4];
	setp.ge.s32 	%p20, %r92, %r90;
	mov.u32 	%r89, %r92;
	@%p20 bra 	$L__BB1_18;
	bra.uni 	$L__BB1_21;
$L__BB1_18:
	@%p54 bra 	$L__BB1_23;
	mov.u64 	%rd43, $str;
	cvta.global.u64 	%rd44, %rd43;
	{ // callseq 6, 0
	.param .b64 param0;
	st.param.b64 	[param0], %rd44;
	.param .b64 param1;
	st.param.b64 	[param1], 0;
	.param .b32 retval0;
	call.uni (retval0), 
	vprintf, 
	(
	param0, 
	param1
	);
	ld.param.b32 	%r65, [retval0];
	} // callseq 6
	ld.global.u32 	%r92, [%rd3];
	ld.global.u32 	%r90, [%rd3+4];
	bra.uni 	$L__BB1_23;
$L__BB1_20:
	add.s32 	%r89, %r89, 1;
	setp.eq.s32 	%p22, %r89, %r90;
	@%p22 bra 	$L__BB1_18;
$L__BB1_21:
	mul.wide.s32 	%rd40, %r89, 4;
	add.s64 	%rd42, %rd75, %rd40;
	ld.global.u32 	%r64, [%rd42];
	setp.ne.s32 	%p21, %r64, %r84;
	@%p21 bra 	$L__BB1_20;
	cvt.s64.s32 	%rd45, %r89;
	add.s64 	%rd47, %rd78, %rd45;
	mov.b16 	%rs5, 1;
	st.global.u8 	[%rd47], %rs5;
$L__BB1_23:
	setp.ge.s32 	%p24, %r92, %r90;
	mov.pred 	%p55, 0;
	@%p24 bra 	$L__BB1_27;
	bra.uni 	$L__BB1_25;
$L__BB1_24:
	add.s32 	%r92, %r92, 1;
	setp.eq.s32 	%p27, %r92, %r90;
	@%p27 bra 	$L__BB1_27;
$L__BB1_25:
	mul.wide.s32 	%rd48, %r92, 4;
	add.s64 	%rd50, %rd75, %rd48;
	ld.global.u32 	%r67, [%rd50];
	setp.ne.s32 	%p25, %r67, %r84;
	@%p25 bra 	$L__BB1_24;
	cvt.s64.s32 	%rd51, %r92;
	add.s64 	%rd53, %rd78, %rd51;
	mov.b16 	%rs6, 1;
	st.global.u8 	[%rd53], %rs6;
	mov.pred 	%p55, -1;
$L__BB1_27:
	ld.global.u32 	%r93, [%rd2];
	ld.global.u32 	%r25, [%rd2+4];
	setp.ge.s32 	%p29, %r93, %r25;
	@%p29 bra 	$L__BB1_28;
	bra.uni 	$L__BB1_31;
$L__BB1_28:
	@%p55 bra 	$L__BB1_33;
	mov.u64 	%rd57, $str;
	cvta.global.u64 	%rd58, %rd57;
	{ // callseq 7, 0
	.param .b64 param0;
	st.param.b64 	[param0], %rd58;
	.param .b64 param1;
	st.param.b64 	[param1], 0;
	.param .b32 retval0;
	call.uni (retval0), 
	vprintf, 
	(
	param0, 
	param1
	);
	ld.param.b32 	%r69, [retval0];
	} // callseq 7
	bra.uni 	$L__BB1_33;
$L__BB1_30:
	add.s32 	%r93, %r93, 1;
	setp.eq.s32 	%p31, %r93, %r25;
	@%p31 bra 	$L__BB1_28;
$L__BB1_31:
	mul.wide.s32 	%rd54, %r93, 4;
	add.s64 	%rd56, %rd75, %rd54;
	ld.global.u32 	%r68, [%rd56];
	setp.ne.s32 	%p30, %r68, %r85;
	@%p30 bra 	$L__BB1_30;
	cvt.s64.s32 	%rd59, %r93;
	add.s64 	%rd61, %rd78, %rd59;
	mov.b16 	%rs7, 1;
	st.global.u8 	[%rd61], %rs7;
$L__BB1_33:
	cvt.s64.s32 	%rd62, %r85;
	cvt.s64.s32 	%rd63, %r84;
	mov.u64 	%rd64, d_is_matched_vertex;
	add.s64 	%rd65, %rd64, %rd63;
	mov.b16 	%rs8, 1;
	st.global.u8 	[%rd65], %rs8;
	add.s64 	%rd66, %rd64, %rd62;
	st.global.u8 	[%rd66], %rs8;
	add.s64 	%rd69, %rd105, %rd30;
	st.global.u32 	[%rd69], %r85;
	mul.wide.s32 	%rd70, %r85, 4;
	add.s64 	%rd71, %rd105, %rd70;
	st.global.u32 	[%rd71], %r84;
	bra.uni 	$L__BB1_58;
$L__BB1_34:
	mul.wide.s32 	%rd72, %r84, 4;
	add.s64 	%rd4, %rd73, %rd72;
	ld.global.u32 	%r94, [%rd4];
	ld.global.u32 	%r29, [%rd4+4];
	setp.ge.s32 	%p33, %r94, %r29;
	mov.pred 	%p56, 0;
	@%p33 bra 	$L__BB1_38;
	bra.uni 	$L__BB1_36;
$L__BB1_35:
	add.s32 	%r94, %r94, 1;
	setp.eq.s32 	%p36, %r94, %r29;
	@%p36 bra 	$L__BB1_38;
$L__BB1_36:
	mul.wide.s32 	%rd74, %r94, 4;
	add.s64 	%rd76, %rd75, %rd74;
	ld.global.u32 	%r71, [%rd76];
	setp.ne.s32 	%p34, %r71, %r85;
	@%p34 bra 	$L__BB1_35;
	cvt.s64.s32 	%rd77, %r94;
	add.s64 	%rd79, %rd78, %rd77;
	mov.b16 	%rs9, 0;
	st.global.u8 	[%rd79], %rs9;
	mov.pred 	%p56, -1;
$L__BB1_38:
	mul.wide.s32 	%rd80, %r85, 4;
	add.s64 	%rd5, %rd73, %rd80;
	ld.global.u32 	%r98, [%rd5];
	ld.global.u32 	%r96, [%rd5+4];
	setp.ge.s32 	%p38, %r98, %r96;
	mov.u32 	%r95, %r98;
	@%p38 bra 	$L__BB1_39;
	bra.uni 	$L__BB1_42;
$L__BB1_39:
	@%p56 bra 	$L__BB1_44;
	mov.u64 	%rd85, $str;
	cvta.global.u64 	%rd86, %rd85;
	{ // callseq 8, 0
	.param .b64 param0;
	st.param.b64 	[param0], %rd86;
	.param .b64 param1;
	st.param.b64 	[param1], 0;
	.param .b32 retval0;
	call.uni (retval0), 
	vprintf, 
	(
	param0, 
	param1
	);
	ld.param.b32 	%r73, [retval0];
	} // callseq 8
	ld.global.u32 	%r98, [%rd5];
	ld.global.u32 	%r96, [%rd5+4];
	bra.uni 	$L__BB1_44;
$L__BB1_41:
	add.s32 	%r95, %r95, 1;
	setp.eq.s32 	%p40, %r95, %r96;
	@%p40 bra 	$L__BB1_39;
$L__BB1_42:
	mul.wide.s32 	%rd82, %r95, 4;
	add.s64 	%rd84, %rd75, %rd82;
	ld.global.u32 	%r72, [%rd84];
	setp.ne.s32 	%p39, %r72, %r84;
	@%p39 bra 	$L__BB1_41;
	cvt.s64.s32 	%rd87, %r95;
	add.s64 	%rd89, %rd78, %rd87;
	mov.b16 	%rs10, 0;
	st.global.u8 	[%rd89], %rs10;
$L__BB1_44:
	setp.ge.s32 	%p42, %r98, %r96;
	mov.pred 	%p57, 0;
	@%p42 bra 	$L__BB1_48;
	bra.uni 	$L__BB1_46;
$L__BB1_45:
	add.s32 	%r98, %r98, 1;
	setp.eq.s32 	%p45, %r98, %r96;
	@%p45 bra 	$L__BB1_48;
$L__BB1_46:
	mul.wide.s32 	%rd90, %r98, 4;
	add.s64 	%rd92, %rd75, %rd90;
	ld.global.u32 	%r75, [%rd92];
	setp.ne.s32 	%p43, %r75, %r84;
	@%p43 bra 	$L__BB1_45;
	cvt.s64.s32 	%rd93, %r98;
	add.s64 	%rd95, %rd78, %rd93;
	mov.b16 	%rs11, 0;
	st.global.u8 	[%rd95], %rs11;
	mov.pred 	%p57, -1;
$L__BB1_48:
	ld.global.u32 	%r99, [%rd4];
	ld.global.u32 	%r43, [%rd4+4];
	setp.ge.s32 	%p47, %r99, %r43;
	@%p47 bra 	$L__BB1_49;
	bra.uni 	$L__BB1_52;
$L__BB1_49:
	@%p57 bra 	$L__BB1_54;
	mov.u64 	%rd99, $str;
	cvta.global.u64 	%rd100, %rd99;
	{ // callseq 9, 0
	.param .b64 param0;
	st.param.b64 	[param0], %rd100;
	.param .b64 param1;
	st.param.b64 	[param1], 0;
	.param .b32 retval0;
	call.uni (retval0), 
	vprintf, 
	(
	param0, 
	param1
	);
	ld.param.b32 	%r77, [retval0];
	} // callseq 9
	bra.uni 	$L__BB1_54;
$L__BB1_51:
	add.s32 	%r99, %r99, 1;
	setp.eq.s32 	%p49, %r99, %r43;
	@%p49 bra 	$L__BB1_49;
$L__BB1_52:
	mul.wide.s32 	%rd96, %r99, 4;
	add.s64 	%rd98, %rd75, %rd96;
	ld.global.u32 	%r76, [%rd98];
	setp.ne.s32 	%p48, %r76, %r85;
	@%p48 bra 	$L__BB1_51;
	cvt.s64.s32 	%rd101, %r99;
	add.s64 	%rd103, %rd78, %rd101;
	mov.b16 	%rs12, 0;
	st.global.u8 	[%rd103], %rs12;
$L__BB1_54:
	add.s64 	%rd6, %rd105, %rd72;
	ld.global.u32 	%r79, [%rd6];
	setp.ne.s32 	%p50, %r79, %r85;
	@%p50 bra 	$L__BB1_56;
	cvt.s64.s32 	%rd106, %r84;
	mov.u64 	%rd107, d_is_matched_vertex;
	add.s64 	%rd108, %rd107, %rd106;
	mov.b16 	%rs13, 0;
	st.global.u8 	[%rd108], %rs13;
	mov.b32 	%r80, -1;
	st.global.u32 	[%rd6], %r80;
$L__BB1_56:
	mov.u64 	%rd110, d_partner_vertex;
	add.s64 	%rd7, %rd110, %rd80;
	ld.global.u32 	%r81, [%rd7];
	setp.ne.s32 	%p51, %r81, %r84;
	@%p51 bra 	$L__BB1_58;
	cvt.s64.s32 	%rd111, %r85;
	mov.u64 	%rd112, d_is_matched_vertex;
	add.s64 	%rd113, %rd112, %rd111;
	mov.b16 	%rs14, 0;
	st.global.u8 	[%rd113], %rs14;
	mov.b32 	%r82, -1;
	st.global.u32 	[%rd7], %r82;
$L__BB1_58:
	mul.wide.s32 	%rd114, %r84, 4;
	add.s64 	%rd116, %rd28, %rd114;
	ld.global.u32 	%r84, [%rd116];
	mul.wide.s32 	%rd117, %r84, 4;
	add.s64 	%rd118, %rd28, %rd117;
	ld.global.u32 	%r85, [%rd118];
	add.s32 	%r86, %r86, 1;
	setp.ne.s32 	%p52, %r85, %r84;
	@%p52 bra 	$L__BB1_11;
$L__BB1_59:
	add.s32 	%r83, %r83, 1;
	setp.ne.s32 	%p53, %r83, 2001;
	@%p53 bra 	$L__BB1_8;
$L__BB1_60:
	ret;

}


// ===== COMPILED SASS (sm_100) =====

	.target	sm_100

	.elftype	@"ET_EXEC"


//--------------------- .note.nv.tkinfo           --------------------------
	.section	.note.nv.tkinfo,"",@"SHT_NOTE"
	.sectionflags	@"SHF_NOTE_NV_TKINFO"
	.tkinfo
        /*0018*/ 	.word	0x00000002
        /*0030*/ 	.string	""
        /*0030*/ 	.string	"ptxas"
        /*0030*/ 	.string	"Cuda compilation tools, release 13.0, V13.0.88"
        /*0030*/ 	.string	"Build cuda_13.0.r13.0/compiler.36424714_0"
        /*0030*/ 	.string	"-arch sm_100 -m 64 "



//--------------------- .note.nv.cuinfo           --------------------------
	.section	.note.nv.cuinfo,"",@"SHT_NOTE"
	.sectionflags	@"SHF_NOTE_NV_CUINFO"
        /*0018*/ 	.short	0x0002
        /*001a*/ 	.short	0x0064
        /*001c*/ 	.short	0x0082
	.zero		2


//--------------------- .nv.info                  --------------------------
	.section	.nv.info,"",@"SHT_CUDA_INFO"
	.align	4


	//----- nvinfo : EIATTR_REGCOUNT
	.align		4
        /*0000*/ 	.byte	0x04, 0x2f
        /*0002*/ 	.short	(.L_16 - .L_15)
	.align		4
.L_15:
        /*0004*/ 	.word	index@(_Z24vertex_disjoint_bfs_utilv)
        /*0008*/ 	.word	0x00000024


	//----- nvinfo : EIATTR_FRAME_SIZE
	.align		4
.L_16:
        /*000c*/ 	.byte	0x04, 0x11
        /*000e*/ 	.short	(.L_18 - .L_17)
	.align		4
.L_17:
        /*0010*/ 	.word	index@($_Z24vertex_disjoint_bfs_utilv$_Z19vertex_disjoint_bfsiii)
        /*0014*/ 	.word	0x00000000


	//----- nvinfo : EIATTR_FRAME_SIZE
	.align		4
.L_18:
        /*0018*/ 	.byte	0x04, 0x11
        /*001a*/ 	.short	(.L_20 - .L_19)
	.align		4
.L_19:
        /*001c*/ 	.word	index@(_Z24vertex_disjoint_bfs_utilv)
        /*0020*/ 	.word	0x00000000


	//----- nvinfo : EIATTR_MIN_STACK_SIZE
	.align		4
.L_20:
        /*0024*/ 	.byte	0x04, 0x12
        /*0026*/ 	.short	(.L_22 - .L_21)
	.align		4
.L_21:
        /*0028*/ 	.word	index@(_Z24vertex_disjoint_bfs_utilv)
        /*002c*/ 	.word	0x00000000
.L_22:


//--------------------- .nv.compat                --------------------------
	.section	.nv.compat,"",@"SHT_CUDA_COMPAT_INFO"
	.align	4
        /*0000*/ 	.byte	0x02, 0x09, 0x00, 0x00, 0x02, 0x02, 0x01, 0x00, 0x02, 0x05, 0x05, 0x00, 0x03, 0x07, 0x01, 0x01
        /*0010*/ 	.byte	0x02, 0x03, 0x00, 0x00, 0x02, 0x06, 0x01, 0x00, 0x04, 0x0b, 0x08, 0x00, 0x09, 0x00, 0x00, 0x00
        /*0020*/ 	.byte	0x00, 0x00, 0x00, 0x00


//--------------------- .nv.info._Z24vertex_disjoint_bfs_utilv --------------------------
	.section	.nv.info._Z24vertex_disjoint_bfs_utilv,"",@"SHT_CUDA_INFO"
	.sectionflags	@""
	.align	4


	//----- nvinfo : EIATTR_CUDA_API_VERSION
	.align		4
        /*0000*/ 	.byte	0x04, 0x37
        /*0002*/ 	.short	(.L_24 - .L_23)
.L_23:
        /*0004*/ 	.word	0x00000082


	//----- nvinfo : EIATTR_SPARSE_MMA_MASK
	.align		4
.L_24:
        /*0008*/ 	.byte	0x03, 0x50
        /*000a*/ 	.short	0x0000


	//----- nvinfo : EIATTR_MAXREG_COUNT
	.align		4
        /*000c*/ 	.byte	0x03, 0x1b
        /*000e*/ 	.short	0x00ff


	//----- nvinfo : EIATTR_EXTERNS
	.align		4
        /*0010*/ 	.byte	0x04, 0x0f
        /*0012*/ 	.short	(.L_26 - .L_25)


	//   ....[0]....
	.align		4
.L_25:
        /*0014*/ 	.word	index@(vprintf)


	//----- nvinfo : EIATTR_MERCURY_ISA_VERSION
	.align		4
.L_26:
        /*0018*/ 	.byte	0x03, 0x5f
        /*001a*/ 	.short	0x0101


	//----- nvinfo : EIATTR_VRC_CTA_INIT_COUNT
	.align		4
        /*001c*/ 	.byte	0x02, 0x4a
	.zero		1
	.zero		1


	//----- nvinfo : EIATTR_SYSCALL_OFFSETS
	.align		4
        /*0020*/ 	.byte	0x04, 0x46
        /*0022*/ 	.short	(.L_28 - .L_27)


	//   ....[0]....
.L_27:
        /*0024*/ 	.word	0x000007e0


	//   ....[1]....
        /*0028*/ 	.word	0x00000b60


	//   ....[2]....
        /*002c*/ 	.word	0x00001000


	//   ....[3]....
        /*0030*/ 	.word	0x00001350


	//   ....[4]....
        /*0034*/ 	.word	0x00001aa0


	//   ....[5]....
        /*0038*/ 	.word	0x00001e10


	//   ....[6]....
        /*003c*/ 	.word	0x00002120


	//   ....[7]....
        /*0040*/ 	.word	0x00002430


	//----- nvinfo : EIATTR_EXIT_INSTR_OFFSETS
	.align		4
.L_28:
        /*0044*/ 	.byte	0x04, 0x1c
        /*0046*/ 	.short	(.L_30 - .L_29)


	//   ....[0]....
.L_29:
        /*0048*/ 	.word	0x000001b0


	//   ....[1]....
        /*004c*/ 	.word	0x00000330


	//   ....[2]....
        /*0050*/ 	.word	0x000015c0


	//----- nvinfo : EIATTR_CRS_STACK_SIZE
	.align		4
.L_30:
        /*0054*/ 	.byte	0x04, 0x1e
        /*0056*/ 	.short	(.L_32 - .L_31)
.L_31:
        /*0058*/ 	.word	0x00000000


	//----- nvinfo : EIATTR_SW_WAR
	.align		4
.L_32:
        /*005c*/ 	.byte	0x04, 0x36
        /*005e*/ 	.short	(.L_34 - .L_33)
.L_33:
        /*0060*/ 	.word	0x00000008
.L_34:


//--------------------- .nv.callgraph             --------------------------
	.section	.nv.callgraph,"",@"SHT_CUDA_CALLGRAPH"
	.align	4
	.sectionentsize	8
	.align		4
        /*0000*/ 	.word	0x00000000
	.align		4
        /*0004*/ 	.word	0xffffffff
	.align		4
        /*0008*/ 	.word	index@(_Z24vertex_disjoint_bfs_utilv)
	.align		4
        /*000c*/ 	.word	index@(vprintf)
	.align		4
        /*0010*/ 	.word	0x00000000
	.align		4
        /*0014*/ 	.word	0xfffffffe
	.align		4
        /*0018*/ 	.word	0x00000000
	.align		4
        /*001c*/ 	.word	0xfffffffd
	.align		4
        /*0020*/ 	.word	0x00000000
	.align		4
        /*0024*/ 	.word	0xfffffffc


//--------------------- .nv.constant4             --------------------------
	.section	.nv.constant4,"a",@progbits
	.align	8
	.align		8
.nv.constant4:
        /*0000*/ 	.dword	vprintf
	.align		8
        /*0008*/ 	.dword	d_flat_adj_list
	.align		8
        /*0010*/ 	.dword	d_degree
	.align		8
        /*0018*/ 	.dword	d_list_ptr
	.align		8
        /*0020*/ 	.dword	d_list_ptr_copy
	.align		8
        /*0028*/ 	.dword	d_matched_edge
	.align		8
        /*0030*/ 	.dword	d_is_matched_vertex
	.align		8
        /*0038*/ 	.dword	d_partner_vertex
	.align		8
        /*0040*/ 	.dword	d_visited
	.align		8
        /*0048*/ 	.dword	d_bfs_parent
	.align		8
        /*0050*/ 	.dword	d_is_parent_change
	.align		8
        /*0058*/ 	.dword	d_frontier
	.align		8
        /*0060*/ 	.dword	d_next_frontier
	.align		8
        /*0068*/ 	.dword	num_aug_paths
	.align		8
        /*0070*/ 	.dword	$str
	.align		8
        /*0078*/ 	.dword	$str$1


//--------------------- .text._Z24vertex_disjoint_bfs_utilv --------------------------
	.section	.text._Z24vertex_disjoint_bfs_utilv,"ax",@progbits
	.align	128
        .global         _Z24vertex_disjoint_bfs_utilv
        .type           _Z24vertex_disjoint_bfs_utilv,@function
        .size           _Z24vertex_disjoint_bfs_utilv,(.L_x_80 - _Z24vertex_disjoint_bfs_utilv)
        .other          _Z24vertex_disjoint_bfs_utilv,@"STO_CUDA_ENTRY STV_DEFAULT"
_Z24vertex_disjoint_bfs_utilv:
.text._Z24vertex_disjoint_bfs_utilv:
[----:B------:R-:W0:Y:S01]  /*0000*/  LDC R1, c[0x0][0x37c] ;  /* 0x0000df00ff017b82 */ /* 0x000e220000000800 */
[----:B------:R-:W1:Y:S07]  /*0010*/  S2R R6, SR_TID.X ;  /* 0x0000000000067919 */ /* 0x000e6e0000002100 */
[----:B------:R-:W2:Y:S01]  /*0020*/  S2UR UR4, SR_CTAID.X ;  /* 0x00000000000479c3 */ /* 0x000ea20000002500 */
[----:B------:R-:W3:Y:S01]  /*0030*/  LDCU.64 UR36, c[0x0][0x358] ;  /* 0x00006b00ff2477ac */ /* 0x000ee20008000a00 */
[----:B------:R-:W-:Y:S06]  /*0040*/  BSSY.RECONVERGENT B0, `(.L_x_0) ;  /* 0x0000016000007945 */ /* 0x000fec0003800200 */
[----:B------:R-:W4:Y:S01]  /*0050*/  LDC.64 R2, c[0x4][0x40] ;  /* 0x01001000ff027b82 */ /* 0x000f220000000a00 */
[----:B--2---:R-:W-:-:S06]  /*0060*/  USHF.L.U32 UR4, UR4, 0xa, URZ ;  /* 0x0000000a04047899 */ /* 0x004fcc00080006ff */
[----:B-1----:R-:W-:-:S04]  /*0070*/  LOP3.LUT R6, R6, UR4, RZ, 0xfc, !PT ;  /* 0x0000000406067c12 */ /* 0x002fc8000f8efcff */
[C---:B------:R-:W-:Y:S01]  /*0080*/  ISETP.GT.AND P0, PT, R6.reuse, 0x7cf, PT ;  /* 0x000007cf0600780c */ /* 0x040fe20003f04270 */
[C---:B----4-:R-:W-:Y:S01]  /*0090*/  IMAD.WIDE R2, R6.reuse, 0x4, R2 ;  /* 0x0000000406027825 */ /* 0x050fe200078e0202 */
[----:B------:R-:W-:-:S11]  /*00a0*/  ISETP.GT.AND P1, PT, R6, 0x3e7, PT ;  /* 0x000003e70600780c */ /* 0x000fd60003f24270 */
[----:B0--3--:R-:W-:Y:S05]  /*00b0*/  @P0 BRA `(.L_x_1) ;  /* 0x0000000000380947 */ /* 0x009fea0003800000 */
[----:B------:R-:W0:Y:S01]  /*00c0*/  LDC.64 R4, c[0x4][0x48] ;  /* 0x01001200ff047b82 */ /* 0x000e220000000a00 */
[----:B------:R-:W1:Y:S01]  /*00d0*/  LDCU.64 UR4, c[0x4][0x50] ;  /* 0x01000a00ff0477ac */ /* 0x000e620008000a00 */
[C---:B------:R-:W-:Y:S01]  /*00e0*/  VIADD R7, R6.reuse, 0x1 ;  /* 0x0000000106077836 */ /* 0x040fe20000000000 */
[----:B------:R2:W-:Y:S01]  /*00f0*/  STG.E desc[UR36][R2.64+0x4], RZ ;  /* 0x000004ff02007986 */ /* 0x0005e2000c101924 */
[----:B------:R-:W-:Y:S02]  /*0100*/  IMAD.MOV.U32 R0, RZ, RZ, 0x1 ;  /* 0x00000001ff007424 */ /* 0x000fe400078e00ff */
[----:B------:R-:W-:Y:S02]  /*0110*/  IMAD.MOV.U32 R13, RZ, RZ, -0x1 ;  /* 0xffffffffff0d7424 */ /* 0x000fe400078e00ff */
[----:B------:R-:W3:Y:S01]  /*0120*/  LDC.64 R8, c[0x4][0x38] ;  /* 0x01000e00ff087b82 */ /* 0x000ee20000000a00 */
[----:B-1----:R-:W-:-:S04]  /*0130*/  IADD3 R10, P0, PT, R6, UR4, RZ ;  /* 0x00000004060a7c10 */ /* 0x002fc8000ff1e0ff */
[C---:B------:R-:W-:Y:S01]  /*0140*/  LEA.HI.X.SX32 R11, R6.reuse, UR5, 0x1, P0 ;  /* 0x00000005060b7c11 */ /* 0x040fe200080f0eff */
[----:B0-----:R-:W-:-:S05]  /*0150*/  IMAD.WIDE R4, R6, 0x4, R4 ;  /* 0x0000000406047825 */ /* 0x001fca00078e0204 */
[----:B------:R2:W-:Y:S01]  /*0160*/  STG.E desc[UR36][R4.64+0x4], R7 ;  /* 0x0000040704007986 */ /* 0x0005e2000c101924 */
[----:B---3--:R-:W-:-:S03]  /*0170*/  IMAD.WIDE R8, R6, 0x4, R8 ;  /* 0x0000000406087825 */ /* 0x008fc600078e0208 */
[----:B------:R2:W-:Y:S04]  /*0180*/  STG.E.U8 desc[UR36][R10.64+0x1], R0 ;  /* 0x000001000a007986 */ /* 0x0005e8000c101124 */
[----:B------:R2:W-:Y:S02]  /*0190*/  STG.E desc[UR36][R8.64+0x4], R13 ;  /* 0x0000040d08007986 */ /* 0x0005e4000c101924 */
.L_x_1:
[----:B------:R-:W-:Y:S05]  /*01a0*/  BSYNC.RECONVERGENT B0 ;  /* 0x0000000000007941 */ /* 0x000fea0003800200 */
.L_x_0:
[----:B------:R-:W-:Y:S05]  /*01b0*/  @P1 EXIT ;  /* 0x000000000000194d */ /* 0x000fea0003800000 */
[----:B--2---:R-:W2:Y:S01]  /*01c0*/  LDG.E R2, desc[UR36][R2.64+0x4] ;  /* 0x0000042402027981 */ /* 0x004ea2000c1e1900 */
[----:B------:R-:W-:Y:S01]  /*01d0*/  BSSY.RECONVERGENT B6, `(.L_x_2) ;  /* 0x0000012000067945 */ /* 0x000fe20003800200 */
[----:B--2---:R-:W-:-:S13]  /*01e0*/  ISETP.NE.AND P0, PT, R2, RZ, PT ;  /* 0x000000ff0200720c */ /* 0x004fda0003f05270 */
[----:B------:R-:W-:Y:S05]  /*01f0*/  @P0 BRA `(.L_x_3) ;  /* 0x00000000003c0947 */ /* 0x000fea0003800000 */
[----:B------:R-:W0:Y:S02]  /*0200*/  LDCU.64 UR4, c[0x4][0x30] ;  /* 0x01000600ff0477ac */ /* 0x000e240008000a00 */
[----:B0-----:R-:W-:-:S04]  /*0210*/  IADD3 R2, P0, PT, R6, UR4, RZ ;  /* 0x0000000406027c10 */ /* 0x001fc8000ff1e0ff */
[----:B------:R-:W-:-:S05]  /*0220*/  LEA.HI.X.SX32 R3, R6, UR5, 0x1, P0 ;  /* 0x0000000506037c11 */ /* 0x000fca00080f0eff */
[----:B------:R-:W2:Y:S02]  /*0230*/  LDG.E.U8 R2, desc[UR36][R2.64+0x1] ;  /* 0x0000012402027981 */ /* 0x000ea4000c1e1100 */
[----:B--2---:R-:W-:-:S13]  /*0240*/  ISETP.NE.AND P0, PT, R2, RZ, PT ;  /* 0x000000ff0200720c */ /* 0x004fda0003f05270 */
[----:B------:R-:W-:Y:S05]  /*0250*/  @P0 BRA `(.L_x_3) ;  /* 0x0000000000240947 */ /* 0x000fea0003800000 */
[----:B------:R-:W0:Y:S01]  /*0260*/  LDC.64 R2, c[0x4][0x58] ;  /* 0x01001600ff027b82 */ /* 0x000e220000000a00 */
[----:B------:R-:W-:Y:S01]  /*0270*/  IMAD.MOV.U32 R7, RZ, RZ, 0x1 ;  /* 0x00000001ff077424 */ /* 0x000fe200078e00ff */
[----:B------:R-:W-:Y:S01]  /*0280*/  MOV R20, 0x2f0 ;  /* 0x000002f000147802 */ /* 0x000fe20000000f00 */
[C---:B------:R-:W-:Y:S02]  /*0290*/  VIADD R5, R6.reuse, 0x1 ;  /* 0x0000000106057836 */ /* 0x040fe40000000000 */
[----:B------:R-:W-:Y:S02]  /*02a0*/  IMAD.MOV.U32 R4, RZ, RZ, RZ ;  /* 0x000000ffff047224 */ /* 0x000fe400078e00ff */
[----:B------:R-:W-:Y:S02]  /*02b0*/  IMAD.MOV.U32 R21, RZ, RZ, 0x0 ;  /* 0x00000000ff157424 */ /* 0x000fe400078e00ff */
[----:B0-----:R-:W-:-:S05]  /*02c0*/  IMAD.WIDE R2, R6, 0x4, R2 ;  /* 0x0000000406027825 */ /* 0x001fca00078e0202 */
[----:B------:R0:W-:Y:S02]  /*02d0*/  STG.E desc[UR36][R2.64+0x4], R7 ;  /* 0x0000040702007986 */ /* 0x0001e4000c101924 */
[----:B0-----:R-:W-:Y:S05]  /*02e0*/  CALL.REL.NOINC `($_Z24vertex_disjoint_bfs_utilv$_Z19vertex_disjoint_bfsiii) ;  /* 0x0000001000b87944 */ /* 0x001fea0003c00000 */
.L_x_3:
[----:B------:R-:W-:Y:S05]  /*02f0*/  BSYNC.RECONVERGENT B6 ;  /* 0x0000000000067941 */ /* 0x000fea0003800200 */
.L_x_2:
[----:B------:R-:W0:Y:S02]  /*0300*/  LDC.64 R2, c[0x4][0x68] ;  /* 0x01001a00ff027b82 */ /* 0x000e240000000a00 */
[----:B0-----:R-:W2:Y:S02]  /*0310*/  LDG.E R2, desc[UR36][R2.64] ;  /* 0x0000002402027981 */ /* 0x001ea4000c1e1900 */
[----:B--2---:R-:W-:-:S13]  /*0320*/  ISETP.GE.AND P0, PT, R2, 0x1, PT ;  /* 0x000000010200780c */ /* 0x004fda0003f06270 */
[----:B------:R-:W-:Y:S05]  /*0330*/  @!P0 EXIT ;  /* 0x000000000000894d */ /* 0x000fea0003800000 */
[----:B------:R-:W-:-:S07]  /*0340*/  IMAD.MOV.U32 R16, RZ, RZ, 0x1 ;  /* 0x00000001ff107424 */ /* 0x000fce00078e00ff */
.L_x_50:
[----:B------:R-:W0:Y:S02]  /*0350*/  LDCU.64 UR4, c[0x4][0x50] ;  /* 0x01000a00ff0477ac */ /* 0x000e240008000a00 */
[----:B0-----:R-:W-:-:S05]  /*0360*/  IADD3 R2, P0, PT, R16, UR4, RZ ;  /* 0x0000000410027c10 */ /* 0x001fca000ff1e0ff */
[----:B------:R-:W-:-:S05]  /*0370*/  IMAD.X R3, RZ, RZ, UR5, P0 ;  /* 0x00000005ff037e24 */ /* 0x000fca00080e06ff */
[----:B------:R-:W2:Y:S01]  /*0380*/  LDG.E.U8 R2, desc[UR36][R2.64] ;  /* 0x0000002402027981 */ /* 0x000ea2000c1e1100 */
[----:B------:R-:W-:Y:S01]  /*0390*/  BSSY.RECONVERGENT B8, `(.L_x_4) ;  /* 0x000011f000087945 */ /* 0x000fe20003800200 */
[----:B--2---:R-:W-:-:S13]  /*03a0*/  ISETP.NE.AND P0, PT, R2, 0x1, PT ;  /* 0x000000010200780c */ /* 0x004fda0003f05270 */
[----:B-1----:R-:W-:Y:S05]  /*03b0*/  @P0 BRA `(.L_x_5) ;  /* 0x0000001000700947 */ /* 0x002fea0003800000 */
[----:B------:R-:W0:Y:S02]  /*03c0*/  LDC.64 R2, c[0x4][0x48] ;  /* 0x01001200ff027b82 */ /* 0x000e240000000a00 */
[----:B0-----:R-:W-:-:S05]  /*03d0*/  IMAD.WIDE.U32 R2, R16, 0x4, R2 ;  /* 0x0000000410027825 */ /* 0x001fca00078e0002 */
[----:B------:R-:W2:Y:S02]  /*03e0*/  LDG.E R19, desc[UR36][R2.64] ;  /* 0x0000002402137981 */ /* 0x000ea4000c1e1900 */
[----:B--2---:R-:W-:-:S13]  /*03f0*/  ISETP.NE.AND P0, PT, R19, R16, PT ;  /* 0x000000101300720c */ /* 0x004fda0003f05270 */
[----:B------:R-:W-:Y:S05]  /*0400*/  @!P0 BRA `(.L_x_5) ;  /* 0x00000010005c8947 */ /* 0x000fea0003800000 */
[----:B------:R-:W-:Y:S02]  /*0410*/  IMAD.MOV.U32 R17, RZ, RZ, 0x1 ;  /* 0x00000001ff117424 */ /* 0x000fe400078e00ff */
[----:B------:R-:W-:-:S07]  /*0420*/  IMAD.MOV.U32 R18, RZ, RZ, R16 ;  /* 0x000000ffff127224 */ /* 0x000fce00078e0010 */
.L_x_49:
[----:B------:R-:W-:Y:S01]  /*0430*/  LOP3.LUT R0, R17, 0x1, RZ, 0xc0, !PT ;  /* 0x0000000111007812 */ /* 0x000fe200078ec0ff */
[----:B------:R-:W-:Y:S03]  /*0440*/  BSSY.RECONVERGENT B7, `(.L_x_6) ;  /* 0x000010b000077945 */ /* 0x000fe60003800200 */
[----:B------:R-:W-:-:S13]  /*0450*/  ISETP.NE.U32.AND P0, PT, R0, 0x1, PT ;  /* 0x000000010000780c */ /* 0x000fda0003f05070 */
[----:B-1----:R-:W-:Y:S05]  /*0460*/  @P0 BRA `(.L_x_7) ;  /* 0x0000000800180947 */ /* 0x002fea0003800000 */
[----:B------:R-:W0:Y:S02]  /*0470*/  LDC.64 R22, c[0x4][0x18] ;  /* 0x01000600ff167b82 */ /* 0x000e240000000a00 */
[----:B0-----:R-:W-:-:S05]  /*0480*/  IMAD.WIDE R22, R18, 0x4, R22 ;  /* 0x0000000412167825 */ /* 0x001fca00078e0216 */
[----:B------:R-:W2:Y:S04]  /*0490*/  LDG.E R0, desc[UR36][R22.64] ;  /* 0x0000002416007981 */ /* 0x000ea8000c1e1900 */
[----:B------:R-:W2:Y:S01]  /*04a0*/  LDG.E R5, desc[UR36][R22.64+0x4] ;  /* 0x0000042416057981 */ /* 0x000ea2000c1e1900 */
[----:B------:R-:W-:Y:S01]  /*04b0*/  BSSY.RECONVERGENT B0, `(.L_x_8) ;  /* 0x000001a000007945 */ /* 0x000fe20003800200 */
[----:B------:R-:W-:Y:S02]  /*04c0*/  PLOP3.LUT P0, PT, PT, PT, PT, 0x8, 0x80 ;  /* 0x000000000080781c */ /* 0x000fe40003f0e170 */
[----:B--2---:R-:W-:-:S13]  /*04d0*/  ISETP.GE.AND P1, PT, R0, R5, PT ;  /* 0x000000050000720c */ /* 0x004fda0003f26270 */
[----:B------:R-:W-:Y:S05]  /*04e0*/  @P1 BRA `(.L_x_9) ;  /* 0x0000000000581947 */ /* 0x000fea0003800000 */
[----:B------:R-:W0:Y:S02]  /*04f0*/  LDC.64 R2, c[0x4][0x8] ;  /* 0x01000200ff027b82 */ /* 0x000e240000000a00 */
[----:B0-----:R-:W-:-:S06]  /*0500*/  IMAD.WIDE R2, R0, 0x4, R2 ;  /* 0x0000000400027825 */ /* 0x001fcc00078e0202 */
[----:B------:R-:W2:Y:S02]  /*0510*/  LDG.E R2, desc[UR36][R2.64] ;  /* 0x0000002402027981 */ /* 0x000ea4000c1e1900 */
[----:B--2---:R-:W-:-:S13]  /*0520*/  ISETP.NE.AND P1, PT, R2, R19, PT ;  /* 0x000000130200720c */ /* 0x004fda0003f25270 */
[----:B------:R-:W-:Y:S05]  /*0530*/  @!P1 BRA `(.L_x_10) ;  /* 0x0000000000289947 */ /* 0x000fea0003800000 */
[----:B------:R-:W0:Y:S01]  /*0540*/  LDC.64 R2, c[0x4][0x8] ;  /* 0x01000200ff027b82 */ /* 0x000e220000000a00 */
[----:B------:R-:W-:-:S07]  /*0550*/  IMAD.IADD R6, R0, 0x1, -R5 ;  /* 0x0000000100067824 */ /* 0x000fce00078e0a05 */
.L_x_11:
[----:B------:R-:W-:-:S05]  /*0560*/  VIADD R6, R6, 0x1 ;  /* 0x0000000106067836 */ /* 0x000fca0000000000 */
[----:B------:R-:W-:-:S13]  /*0570*/  ISETP.NE.AND P1, PT, R6, RZ, PT ;  /* 0x000000ff0600720c */ /* 0x000fda0003f25270 */
[----:B------:R-:W-:Y:S05]  /*0580*/  @!P1 BRA `(.L_x_9) ;  /* 0x0000000000309947 */ /* 0x000fea0003800000 */
[----:B------:R-:W-:-:S04]  /*0590*/  VIADD R0, R0, 0x1 ;  /* 0x0000000100007836 */ /* 0x000fc80000000000 */
[----:B0-----:R-:W-:-:S06]  /*05a0*/  IMAD.WIDE R4, R0, 0x4, R2 ;  /* 0x0000000400047825 */ /* 0x001fcc00078e0202 */
[----:B------:R-:W2:Y:S02]  /*05b0*/  LDG.E R4, desc[UR36][R4.64] ;  /* 0x0000002404047981 */ /* 0x000ea4000c1e1900 */
[----:B--2---:R-:W-:-:S13]  /*05c0*/  ISETP.NE.AND P1, PT, R4, R19, PT ;  /* 0x000000130400720c */ /* 0x004fda0003f25270 */
[----:B------:R-:W-:Y:S05]  /*05d0*/  @P1 BRA `(.L_x_11) ;  /* 0xfffffffc00e01947 */ /* 0x000fea000383ffff */
.L_x_10:
[----:B------:R-:W0:Y:S01]  /*05e0*/  LDCU.64 UR4, c[0x4][0x28] ;  /* 0x01000500ff0477ac */ /* 0x000e220008000a00 */
[----:B------:R-:W-:Y:S01]  /*05f0*/  IMAD.MOV.U32 R4, RZ, RZ, 0x1 ;  /* 0x00000001ff047424 */ /* 0x000fe200078e00ff */
[----:B0-----:R-:W-:-:S04]  /*0600*/  IADD3 R2, P0, PT, R0, UR4, RZ ;  /* 0x0000000400027c10 */ /* 0x001fc8000ff1e0ff */
[----:B------:R-:W-:Y:S02]  /*0610*/  LEA.HI.X.SX32 R3, R0, UR5, 0x1, P0 ;  /* 0x0000000500037c11 */ /* 0x000fe400080f0eff */
[----:B------:R-:W-:Y:S02]  /*0620*/  PRMT R0, R4, 0x7610, R0 ;  /* 0x0000761004007816 */ /* 0x000fe40000000000 */
[----:B------:R-:W-:-:S03]  /*0630*/  PLOP3.LUT P0, PT, PT, PT, PT, 0x80, 0x8 ;  /* 0x000000000008781c */ /* 0x000fc60003f0f070 */
[----:B------:R1:W-:Y:S10]  /*0640*/  STG.E.U8 desc[UR36][R2.64], R0 ;  /* 0x0000000002007986 */ /* 0x0003f4000c101124 */
.L_x_9:
[----:B------:R-:W-:Y:S05]  /*0650*/  BSYNC.RECONVERGENT B0 ;  /* 0x0000000000007941 */ /* 0x000fea0003800200 */
.L_x_8:
[----:B------:R-:W2:Y:S02]  /*0660*/  LDC.64 R24, c[0x4][0x18] ;  /* 0x01000600ff187b82 */ /* 0x000ea40000000a00 */
[----:B--2---:R-:W-:-:S05]  /*0670*/  IMAD.WIDE R24, R19, 0x4, R24 ;  /* 0x0000000413187825 */ /* 0x004fca00078e0218 */
[----:B-1----:R-:W2:Y:S04]  /*0680*/  LDG.E R0, desc[UR36][R24.64] ;  /* 0x0000002418007981 */ /* 0x002ea8000c1e1900 */
[----:B------:R-:W2:Y:S01]  /*0690*/  LDG.E R7, desc[UR36][R24.64+0x4] ;  /* 0x0000042418077981 */ /* 0x000ea2000c1e1900 */
[----:B------:R-:W-:Y:S01]  /*06a0*/  BSSY.RECONVERGENT B6, `(.L_x_12) ;  /* 0x000001d000067945 */ /* 0x000fe20003800200 */
[----:B--2---:R-:W-:-:S13]  /*06b0*/  ISETP.GE.AND P1, PT, R0, R7, PT ;  /* 0x000000070000720c */ /* 0x004fda0003f26270 */
[----:B------:R-:W-:Y:S05]  /*06c0*/  @P1 BRA `(.L_x_13) ;  /* 0x0000000000241947 */ /* 0x000fea0003800000 */
[----:B------:R-:W1:Y:S01]  /*06d0*/  LDC.64 R4, c[0x4][0x8] ;  /* 0x01000200ff047b82 */ /* 0x000e620000000a00 */
[----:B------:R-:W-:-:S07]  /*06e0*/  IMAD.MOV.U32 R6, RZ, RZ, R0 ;  /* 0x000000ffff067224 */ /* 0x000fce00078e0000 */
.L_x_15:
[----:B01----:R-:W-:-:S06]  /*06f0*/  IMAD.WIDE R2, R6, 0x4, R4 ;  /* 0x0000000406027825 */ /* 0x003fcc00078e0204 */
[----:B------:R-:W2:Y:S02]  /*0700*/  LDG.E R3, desc[UR36][R2.64] ;  /* 0x0000002402037981 */ /* 0x000ea4000c1e1900 */
[----:B--2---:R-:W-:-:S13]  /*0710*/  ISETP.NE.AND P1, PT, R3, R18, PT ;  /* 0x000000120300720c */ /* 0x004fda0003f25270 */
[----:B------:R-:W-:Y:S05]  /*0720*/  @!P1 BRA `(.L_x_14) ;  /* 0x00000000003c9947 */ /* 0x000fea0003800000 */
[----:B------:R-:W-:-:S05]  /*0730*/  VIADD R6, R6, 0x1 ;  /* 0x0000000106067836 */ /* 0x000fca0000000000 */
[----:B------:R-:W-:-:S13]  /*0740*/  ISETP.NE.AND P1, PT, R6, R7, PT ;  /* 0x000000070600720c */ /* 0x000fda0003f25270 */
[----:B------:R-:W-:Y:S05]  /*0750*/  @P1 BRA `(.L_x_15) ;  /* 0xfffffffc00e41947 */ /* 0x000fea000383ffff */
.L_x_13:
[----:B------:R-:W-:Y:S05]  /*0760*/  @P0 BRA `(.L_x_16) ;  /* 0x0000000000400947 */ /* 0x000fea0003800000 */
[----:B------:R-:W-:Y:S01]  /*0770*/  MOV R0, 0x0 ;  /* 0x0000000000007802 */ /* 0x000fe20000000f00 */
[----:B------:R-:W1:Y:S01]  /*0780*/  LDCU.64 UR4, c[0x4][0x70] ;  /* 0x01000e00ff0477ac */ /* 0x000e620008000a00 */
[----:B------:R-:W-:Y:S02]  /*0790*/  CS2R R6, SRZ ;  /* 0x0000000000067805 */ /* 0x000fe4000001ff00 */
[----:B0-----:R0:W2:Y:S01]  /*07a0*/  LDC.64 R2, c[0x4][R0] ;  /* 0x0100000000027b82 */ /* 0x0010a20000000a00 */
[----:B-1----:R-:W-:Y:S02]  /*07b0*/  IMAD.U32 R4, RZ, RZ, UR4 ;  /* 0x00000004ff047e24 */ /* 0x002fe4000f8e00ff */
[----:B0-----:R-:W-:-:S07]  /*07c0*/  IMAD.U32 R5, RZ, RZ, UR5 ;  /* 0x00000005ff057e24 */ /* 0x001fce000f8e00ff */
[----:B------:R-:W-:-:S07]  /*07d0*/  LEPC R20, `(.L_x_17) ;  /* 0x000000001014794e */ /* 0x000fce0000000000 */
[----:B--2---:R-:W-:Y:S05]  /*07e0*/  CALL.ABS.NOINC R2 ;  /* 0x0000000002007343 */ /* 0x004fea0003c00000 */
.L_x_17:
[----:B------:R1:W5:Y:S04]  /*07f0*/  LDG.E R0, desc[UR36][R24.64] ;  /* 0x0000002418007981 */ /* 0x000368000c1e1900 */
[----:B------:R1:W5:Y:S01]  /*0800*/  LDG.E R7, desc[UR36][R24.64+0x4] ;  /* 0x0000042418077981 */ /* 0x000362000c1e1900 */
[----:B------:R-:W-:Y:S05]  /*0810*/  BRA `(.L_x_16) ;  /* 0x0000000000147947 */ /* 0x000fea0003800000 */
.L_x_14:
[----:B------:R-:W0:Y:S01]  /*0820*/  LDCU.64 UR4, c[0x4][0x28] ;  /* 0x01000500ff0477ac */ /* 0x000e220008000a00 */
[----:B------:R-:W-:Y:S01]  /*0830*/  IMAD.MOV.U32 R4, RZ, RZ, 0x1 ;  /* 0x00000001ff047424 */ /* 0x000fe200078e00ff */
[----:B0-----:R-:W-:-:S04]  /*0840*/  IADD3 R2, P0, PT, R6, UR4, RZ ;  /* 0x0000000406027c10 */ /* 0x001fc8000ff1e0ff */
[----:B------:R-:W-:-:S05]  /*0850*/  LEA.HI.X.SX32 R3, R6, UR5, 0x1, P0 ;  /* 0x0000000506037c11 */ /* 0x000fca00080f0eff */
[----:B------:R2:W-:Y:S04]  /*0860*/  STG.E.U8 desc[UR36][R2.64], R4 ;  /* 0x0000000402007986 */ /* 0x0005e8000c101124 */
.L_x_16:
[----:B------:R-:W-:Y:S05]  /*0870*/  BSYNC.RECONVERGENT B6 ;  /* 0x0000000000067941 */ /* 0x000fea0003800200 */
.L_x_12:
[----:B-----5:R-:W-:Y:S01]  /*0880*/  ISETP.GE.AND P1, PT, R0, R7, PT ;  /* 0x000000070000720c */ /* 0x020fe20003f26270 */
[----:B------:R-:W-:Y:S01]  /*0890*/  BSSY.RECONVERGENT B0, `(.L_x_18) ;  /* 0x0000017000007945 */ /* 0x000fe20003800200 */
[----:B------:R-:W-:-:S11]  /*08a0*/  PLOP3.LUT P0, PT, PT, PT, PT, 0x8, 0x80 ;  /* 0x000000000080781c */ /* 0x000fd60003f0e170 */
[----:B------:R-:W-:Y:S05]  /*08b0*/  @P1 BRA `(.L_x_19) ;  /* 0x0000000000501947 */ /* 0x000fea0003800000 */
[----:B0-2---:R-:W0:Y:S08]  /*08c0*/  LDC.64 R2, c[0x4][0x8] ;  /* 0x01000200ff027b82 */ /* 0x005e300000000a00 */
[----:B------:R-:W2:Y:S01]  /*08d0*/  LDC.64 R4, c[0x4][0x8] ;  /* 0x01000200ff047b82 */ /* 0x000ea20000000a00 */
[----:B0-----:R-:W-:-:S06]  /*08e0*/  IMAD.WIDE R2, R0, 0x4, R2 ;  /* 0x0000000400027825 */ /* 0x001fcc00078e0202 */
[----:B------:R-:W3:Y:S02]  /*08f0*/  LDG.E R3, desc[UR36][R2.64] ;  /* 0x0000002402037981 */ /* 0x000ee4000c1e1900 */
[----:B---3--:R-:W-:-:S13]  /*0900*/  ISETP.NE.AND P1, PT, R3, R18, PT ;  /* 0x000000120300720c */ /* 0x008fda0003f25270 */
[----:B--2---:R-:W-:Y:S05]  /*0910*/  @!P1 BRA `(.L_x_20) ;  /* 0x00000000001c9947 */ /* 0x004fea0003800000 */
.L_x_21:
[----:B------:R-:W-:-:S05]  /*0920*/  VIADD R0, R0, 0x1 ;  /* 0x0000000100007836 */ /* 0x000fca0000000000 */
[----:B------:R-:W-:-:S13]  /*0930*/  ISETP.NE.AND P1, PT, R0, R7, PT ;  /* 0x000000070000720c */ /* 0x000fda0003f25270 */
[----:B------:R-:W-:Y:S05]  /*0940*/  @!P1 BRA `(.L_x_19) ;  /* 0x00000000002c9947 */ /* 0x000fea0003800000 */
[----:B------:R-:W-:-:S06]  /*0950*/  IMAD.WIDE R2, R0, 0x4, R4 ;  /* 0x0000000400027825 */ /* 0x000fcc00078e0204 */
[----:B------:R-:W2:Y:S02]  /*0960*/  LDG.E R3, desc[UR36][R2.64] ;  /* 0x0000002402037981 */ /* 0x000ea4000c1e1900 */
[----:B--2---:R-:W-:-:S13]  /*0970*/  ISETP.NE.AND P1, PT, R3, R18, PT ;  /* 0x000000120300720c */ /* 0x004fda0003f25270 */
[----:B------:R-:W-:Y:S05]  /*0980*/  @P1 BRA `(.L_x_21) ;  /* 0xfffffffc00e41947 */ /* 0x000fea000383ffff */
.L_x_20:
[----:B------:R-:W0:Y:S01]  /*0990*/  LDCU.64 UR4, c[0x4][0x28] ;  /* 0x01000500ff0477ac */ /* 0x000e220008000a00 */
[----:B------:R-:W-:Y:S01]  /*09a0*/  IMAD.MOV.U32 R4, RZ, RZ, 0x1 ;  /* 0x00000001ff047424 */ /* 0x000fe200078e00ff */
[----:B0-----:R-:W-:-:S04]  /*09b0*/  IADD3 R2, P0, PT, R0, UR4, RZ ;  /* 0x0000000400027c10 */ /* 0x001fc8000ff1e0ff */
[----:B------:R-:W-:Y:S02]  /*09c0*/  LEA.HI.X.SX32 R3, R0, UR5, 0x1, P0 ;  /* 0x0000000500037c11 */ /* 0x000fe400080f0eff */
[----:B------:R-:W-:Y:S02]  /*09d0*/  PRMT R0, R4, 0x7610, R0 ;  /* 0x0000761004007816 */ /* 0x000fe40000000000 */
[----:B------:R-:W-:-:S03]  /*09e0*/  PLOP3.LUT P0, PT, PT, PT, PT, 0x80, 0x8 ;  /* 0x000000000008781c */ /* 0x000fc60003f0f070 */
[----:B------:R3:W-:Y:S10]  /*09f0*/  STG.E.U8 desc[UR36][R2.64], R0 ;  /* 0x0000000002007986 */ /* 0x0007f4000c101124 */
.L_x_19:
[----:B------:R-:W-:Y:S05]  /*0a00*/  BSYNC.RECONVERGENT B0 ;  /* 0x0000000000007941 */ /* 0x000fea0003800200 */
.L_x_18:
[----:B---3--:R-:W3:Y:S04]  /*0a10*/  LDG.E R0, desc[UR36][R22.64] ;  /* 0x0000002416007981 */ /* 0x008ee8000c1e1900 */
[----:B------:R-:W3:Y:S01]  /*0a20*/  LDG.E R7, desc[UR36][R22.64+0x4] ;  /* 0x0000042416077981 */ /* 0x000ee2000c1e1900 */
[----:B------:R-:W-:Y:S01]  /*0a30*/  BSSY.RECONVERGENT B6, `(.L_x_22) ;  /* 0x000001b000067945 */ /* 0x000fe20003800200 */
[----:B---3--:R-:W-:-:S13]  /*0a40*/  ISETP.GE.AND P1, PT, R0, R7, PT ;  /* 0x000000070000720c */ /* 0x008fda0003f26270 */
[----:B------:R-:W-:Y:S05]  /*0a50*/  @P1 BRA `(.L_x_23) ;  /* 0x0000000000201947 */ /* 0x000fea0003800000 */
[----:B--2---:R-:W2:Y:S02]  /*0a60*/  LDC.64 R4, c[0x4][0x8] ;  /* 0x01000200ff047b82 */ /* 0x004ea40000000a00 */
.L_x_25:
[----:B0-2---:R-:W-:-:S06]  /*0a70*/  IMAD.WIDE R2, R0, 0x4, R4 ;  /* 0x0000000400027825 */ /* 0x005fcc00078e0204 */
[----:B------:R-:W2:Y:S02]  /*0a80*/  LDG.E R2, desc[UR36][R2.64] ;  /* 0x0000002402027981 */ /* 0x000ea4000c1e1900 */
[----:B--2---:R-:W-:-:S13]  /*0a90*/  ISETP.NE.AND P1, PT, R2, R19, PT ;  /* 0x000000130200720c */ /* 0x004fda0003f25270 */
[----:B------:R-:W-:Y:S05]  /*0aa0*/  @!P1 BRA `(.L_x_24) ;  /* 0x0000000000349947 */ /* 0x000fea0003800000 */
[----:B------:R-:W-:-:S05]  /*0ab0*/  VIADD R0, R0, 0x1 ;  /* 0x0000000100007836 */ /* 0x000fca0000000000 */
[----:B------:R-:W-:-:S13]  /*0ac0*/  ISETP.NE.AND P1, PT, R0, R7, PT ;  /* 0x000000070000720c */ /* 0x000fda0003f25270 */
[----:B------:R-:W-:Y:S05]  /*0ad0*/  @P1 BRA `(.L_x_25) ;  /* 0xfffffffc00e41947 */ /* 0x000fea000383ffff */
.L_x_23:
[----:B------:R-:W-:Y:S05]  /*0ae0*/  @P0 BRA `(.L_x_26) ;  /* 0x00000000003c0947 */ /* 0x000fea0003800000 */
[----:B------:R-:W-:Y:S01]  /*0af0*/  MOV R0, 0x0 ;  /* 0x0000000000007802 */ /* 0x000fe20000000f00 */
[----:B------:R-:W3:Y:S01]  /*0b00*/  LDCU.64 UR4, c[0x4][0x70] ;  /* 0x01000e00ff0477ac */ /* 0x000ee20008000a00 */
[----:B------:R-:W-:Y:S02]  /*0b10*/  CS2R R6, SRZ ;  /* 0x0000000000067805 */ /* 0x000fe4000001ff00 */
[----:B0-2---:R0:W2:Y:S01]  /*0b20*/  LDC.64 R2, c[0x4][R0] ;  /* 0x0100000000027b82 */ /* 0x0050a20000000a00 */
[----:B---3--:R-:W-:Y:S02]  /*0b30*/  IMAD.U32 R4, RZ, RZ, UR4 ;  /* 0x00000004ff047e24 */ /* 0x008fe4000f8e00ff */
[----:B0-----:R-:W-:-:S07]  /*0b40*/  IMAD.U32 R5, RZ, RZ, UR5 ;  /* 0x00000005ff057e24 */ /* 0x001fce000f8e00ff */
[----:B------:R-:W-:-:S07]  /*0b50*/  LEPC R20, `(.L_x_27) ;  /* 0x000000001014794e */ /* 0x000fce0000000000 */
[----:B-12---:R-:W-:Y:S05]  /*0b60*/  CALL.ABS.NOINC R2 ;  /* 0x0000000002007343 */ /* 0x006fea0003c00000 */
.L_x_27:
[----:B------:R-:W-:Y:S05]  /*0b70*/  BRA `(.L_x_26) ;  /* 0x0000000000187947 */ /* 0x000fea0003800000 */
.L_x_24:
[----:B------:R-:W0:Y:S01]  /*0b80*/  LDCU.64 UR4, c[0x4][0x28] ;  /* 0x01000500ff0477ac */ /* 0x000e220008000a00 */
[----:B------:R-:W-:Y:S01]  /*0b90*/  IMAD.MOV.U32 R4, RZ, RZ, 0x1 ;  /* 0x00000001ff047424 */ /* 0x000fe200078e00ff */
[----:B0-----:R-:W-:-:S04]  /*0ba0*/  IADD3 R2, P0, PT, R0, UR4, RZ ;  /* 0x0000000400027c10 */ /* 0x001fc8000ff1e0ff */
[----:B------:R-:W-:Y:S02]  /*0bb0*/  LEA.HI.X.SX32 R3, R0, UR5, 0x1, P0 ;  /* 0x0000000500037c11 */ /* 0x000fe400080f0eff */
[----:B------:R-:W-:-:S05]  /*0bc0*/  PRMT R0, R4, 0x7610, R0 ;  /* 0x0000761004007816 */ /* 0x000fca0000000000 */
[----:B------:R3:W-:Y:S02]  /*0bd0*/  STG.E.U8 desc[UR36][R2.64], R0 ;  /* 0x0000000002007986 */ /* 0x0007e4000c101124 */
.L_x_26:
[----:B------:R-:W-:Y:S05]  /*0be0*/  BSYNC.RECONVERGENT B6 ;  /* 0x0000000000067941 */ /* 0x000fea0003800200 */
.L_x_22:
[----:B------:R-:W4:Y:S01]  /*0bf0*/  LDCU.64 UR4, c[0x4][0x30] ;  /* 0x01000600ff0477ac */ /* 0x000f220008000a00 */
[----:B--2---:R-:W0:Y:S01]  /*0c00*/  LDC.64 R4, c[0x4][0x38] ;  /* 0x01000e00ff047b82 */ /* 0x004e220000000a00 */
[----:B---3--:R-:W-:Y:S01]  /*0c10*/  IMAD.MOV.U32 R0, RZ, RZ, 0x1 ;  /* 0x00000001ff007424 */ /* 0x008fe200078e00ff */
[C---:B----4-:R-:W-:Y:S02]  /*0c20*/  IADD3 R6, P0, PT, R18.reuse, UR4, RZ ;  /* 0x0000000412067c10 */ /* 0x050fe4000ff1e0ff */
[C---:B------:R-:W-:Y:S02]  /*0c30*/  IADD3 R8, P1, PT, R19.reuse, UR4, RZ ;  /* 0x0000000413087c10 */ /* 0x040fe4000ff3e0ff */
[C---:B------:R-:W-:Y:S02]  /*0c40*/  LEA.HI.X.SX32 R7, R18.reuse, UR5, 0x1, P0 ;  /* 0x0000000512077c11 */ /* 0x040fe400080f0eff */
[----:B------:R-:W-:Y:S01]  /*0c50*/  LEA.HI.X.SX32 R9, R19, UR5, 0x1, P1 ;  /* 0x0000000513097c11 */ /* 0x000fe200088f0eff */
[----:B0-----:R-:W-:-:S02]  /*0c60*/  IMAD.WIDE R2, R18, 0x4, R4 ;  /* 0x0000000412027825 */ /* 0x001fc400078e0204 */
[----:B------:R2:W-:Y:S02]  /*0c70*/  STG.E.U8 desc[UR36][R6.64], R0 ;  /* 0x0000000006007986 */ /* 0x0005e4000c101124 */
[----:B------:R-:W-:Y:S02]  /*0c80*/  IMAD.WIDE R4, R19, 0x4, R4 ;  /* 0x0000000413047825 */ /* 0x000fe400078e0204 */
[----:B------:R2:W-:Y:S04]  /*0c90*/  STG.E.U8 desc[UR36][R8.64], R0 ;  /* 0x0000000008007986 */ /* 0x0005e8000c101124 */
[----:B------:R2:W-:Y:S04]  /*0ca0*/  STG.E desc[UR36][R2.64], R19 ;  /* 0x0000001302007986 */ /* 0x0005e8000c101924 */
[----:B------:R2:W-:Y:S01]  /*0cb0*/  STG.E desc[UR36][R4.64], R18 ;  /* 0x0000001204007986 */ /* 0x0005e2000c101924 */
[----:B------:R-:W-:Y:S05]  /*0cc0*/  BRA `(.L_x_28) ;  /* 0x0000000800087947 */ /* 0x000fea0003800000 */
.L_x_7:
        /* <DEDUP_REMOVED lines=8> */
[----:B------:R-:W0:Y:S08]  /*0d50*/  LDC.64 R2, c[0x4][0x8] ;  /* 0x01000200ff027b82 */ /* 0x000e300000000a00 */
[----:B------:R-:W1:Y:S01]  /*0d60*/  LDC.64 R4, c[0x4][0x8] ;  /* 0x01000200ff047b82 */ /* 0x000e620000000a00 */
[----:B0-----:R-:W-:-:S06]  /*0d70*/  IMAD.WIDE R2, R0, 0x4, R2 ;  /* 0x0000000400027825 */ /* 0x001fcc00078e0202 */
[----:B------:R-:W2:Y:S02]  /*0d80*/  LDG.E R2, desc[UR36][R2.64] ;  /* 0x0000002402027981 */ /* 0x000ea4000c1e1900 */
[----:B--2---:R-:W-:-:S13]  /*0d90*/  ISETP.NE.AND P1, PT, R2, R19, PT ;  /* 0x000000130200720c */ /* 0x004fda0003f25270 */
[----:B-1----:R-:W-:Y:S05]  /*0da0*/  @!P1 BRA `(.L_x_31) ;  /* 0x00000000001c9947 */ /* 0x002fea0003800000 */
.L_x_32:
[----:B------:R-:W-:-:S05]  /*0db0*/  VIADD R0, R0, 0x1 ;  /* 0x0000000100007836 */ /* 0x000fca0000000000 */
[----:B------:R-:W-:-:S13]  /*0dc0*/  ISETP.NE.AND P1, PT, R0, R7, PT ;  /* 0x000000070000720c */ /* 0x000fda0003f25270 */
[----:B------:R-:W-:Y:S05]  /*0dd0*/  @!P1 BRA `(.L_x_30) ;  /* 0x0000000000249947 */ /* 0x000fea0003800000 */
[----:B------:R-:W-:-:S06]  /*0de0*/  IMAD.WIDE R2, R0, 0x4, R4 ;  /* 0x0000000400027825 */ /* 0x000fcc00078e0204 */
[----:B------:R-:W2:Y:S02]  /*0df0*/  LDG.E R2, desc[UR36][R2.64] ;  /* 0x0000002402027981 */ /* 0x000ea4000c1e1900 */
[----:B--2---:R-:W-:-:S13]  /*0e00*/  ISETP.NE.AND P1, PT, R2, R19, PT ;  /* 0x000000130200720c */ /* 0x004fda0003f25270 */
[----:B------:R-:W-:Y:S05]  /*0e10*/  @P1 BRA `(.L_x_32) ;  /* 0xfffffffc00e41947 */ /* 0x000fea000383ffff */
.L_x_31:
[----:B------:R-:W0:Y:S02]  /*0e20*/  LDCU.64 UR4, c[0x4][0x28] ;  /* 0x01000500ff0477ac */ /* 0x000e240008000a00 */
[----:B0-----:R-:W-:-:S04]  /*0e30*/  IADD3 R2, P0, PT, R0, UR4, RZ ;  /* 0x0000000400027c10 */ /* 0x001fc8000ff1e0ff */
[----:B------:R-:W-:Y:S02]  /*0e40*/  LEA.HI.X.SX32 R3, R0, UR5, 0x1, P0 ;  /* 0x0000000500037c11 */ /* 0x000fe400080f0eff */
[----:B------:R-:W-:-:S03]  /*0e50*/  PLOP3.LUT P0, PT, PT, PT, PT, 0x80, 0x8 ;  /* 0x000000000008781c */ /* 0x000fc60003f0f070 */
[----:B------:R0:W-:Y:S10]  /*0e60*/  STG.E.U8 desc[UR36][R2.64], RZ ;  /* 0x000000ff02007986 */ /* 0x0001f4000c101124 */
.L_x_30:
[----:B------:R-:W-:Y:S05]  /*0e70*/  BSYNC.RECONVERGENT B0 ;  /* 0x0000000000007941 */ /* 0x000fea0003800200 */
.L_x_29:
[----:B0-----:R-:W0:Y:S02]  /*0e80*/  LDC.64 R2, c[0x4][0x18] ;  /* 0x01000600ff027b82 */ /* 0x001e240000000a00 */
[----:B0-----:R-:W-:-:S05]  /*0e90*/  IMAD.WIDE R24, R19, 0x4, R2 ;  /* 0x0000000413187825 */ /* 0x001fca00078e0202 */
[----:B------:R-:W2:Y:S04]  /*0ea0*/  LDG.E R0, desc[UR36][R24.64] ;  /* 0x0000002418007981 */ /* 0x000ea8000c1e1900 */
[----:B------:R-:W2:Y:S01]  /*0eb0*/  LDG.E R7, desc[UR36][R24.64+0x4] ;  /* 0x0000042418077981 */ /* 0x000ea2000c1e1900 */
[----:B------:R-:W-:Y:S01]  /*0ec0*/  BSSY.RECONVERGENT B6, `(.L_x_33) ;  /* 0x000001c000067945 */ /* 0x000fe20003800200 */
[----:B--2---:R-:W-:-:S13]  /*0ed0*/  ISETP.GE.AND P1, PT, R0, R7, PT ;  /* 0x000000070000720c */ /* 0x004fda0003f26270 */
[----:B------:R-:W-:Y:S05]  /*0ee0*/  @P1 BRA `(.L_x_34) ;  /* 0x0000000000241947 */ /* 0x000fea0003800000 */
[----:B------:R-:W0:Y:S01]  /*0ef0*/  LDC.64 R4, c[0x4][0x8] ;  /* 0x01000200ff047b82 */ /* 0x000e220000000a00 */
[----:B------:R-:W-:-:S07]  /*0f00*/  IMAD.MOV.U32 R6, RZ, RZ, R0 ;  /* 0x000000ffff067224 */ /* 0x000fce00078e0000 */
.L_x_36:
[----:B0-----:R-:W-:-:S06]  /*0f10*/  IMAD.WIDE R2, R6, 0x4, R4 ;  /* 0x0000000406027825 */ /* 0x001fcc00078e0204 */
[----:B------:R-:W2:Y:S02]  /*0f20*/  LDG.E R3, desc[UR36][R2.64] ;  /* 0x0000002402037981 */ /* 0x000ea4000c1e1900 */
[----:B--2---:R-:W-:-:S13]  /*0f30*/  ISETP.NE.AND P1, PT, R3, R18, PT ;  /* 0x000000120300720c */ /* 0x004fda0003f25270 */
[----:B------:R-:W-:Y:S05]  /*0f40*/  @!P1 BRA `(.L_x_35) ;  /* 0x00000000003c9947 */ /* 0x000fea0003800000 */
[----:B------:R-:W-:-:S05]  /*0f50*/  VIADD R6, R6, 0x1 ;  /* 0x0000000106067836 */ /* 0x000fca0000000000 */
[----:B------:R-:W-:-:S13]  /*0f60*/  ISETP.NE.AND P1, PT, R6, R7, PT ;  /* 0x000000070600720c */ /* 0x000fda0003f25270 */
[----:B------:R-:W-:Y:S05]  /*0f70*/  @P1 BRA `(.L_x_36) ;  /* 0xfffffffc00e41947 */ /* 0x000fea000383ffff */
.L_x_34:
[----:B------:R-:W-:Y:S05]  /*0f80*/  @P0 BRA `(.L_x_37) ;  /* 0x00000000003c0947 */ /* 0x000fea0003800000 */
[----:B------:R-:W-:Y:S01]  /*0f90*/  MOV R0, 0x0 ;  /* 0x0000000000007802 */ /* 0x000fe20000000f00 */
[----:B------:R-:W0:Y:S01]  /*0fa0*/  LDCU.64 UR4, c[0x4][0x70] ;  /* 0x01000e00ff0477ac */ /* 0x000e220008000a00 */
[----:B------:R-:W-:Y:S02]  /*0fb0*/  CS2R R6, SRZ ;  /* 0x0000000000067805 */ /* 0x000fe4000001ff00 */
[----:B------:R1:W2:Y:S01]  /*0fc0*/  LDC.64 R2, c[0x4][R0] ;  /* 0x0100000000027b82 */ /* 0x0002a20000000a00 */
[----:B0-----:R-:W-:Y:S02]  /*0fd0*/  IMAD.U32 R4, RZ, RZ, UR4 ;  /* 0x00000004ff047e24 */ /* 0x001fe4000f8e00ff */
[----:B-1----:R-:W-:-:S07]  /*0fe0*/  IMAD.U32 R5, RZ, RZ, UR5 ;  /* 0x00000005ff057e24 */ /* 0x002fce000f8e00ff */
[----:B------:R-:W-:-:S07]  /*0ff0*/  LEPC R20, `(.L_x_38) ;  /* 0x000000001014794e */ /* 0x000fce0000000000 */
[----:B--2---:R-:W-:Y:S05]  /*1000*/  CALL.ABS.NOINC R2 ;  /* 0x0000000002007343 */ /* 0x004fea0003c00000 */
.L_x_38:
[----:B------:R1:W5:Y:S04]  /*1010*/  LDG.E R0, desc[UR36][R24.64] ;  /* 0x0000002418007981 */ /* 0x000368000c1e1900 */
[----:B------:R1:W5:Y:S01]  /*1020*/  LDG.E R7, desc[UR36][R24.64+0x4] ;  /* 0x0000042418077981 */ /* 0x000362000c1e1900 */
[----:B------:R-:W-:Y:S05]  /*1030*/  BRA `(.L_x_37) ;  /* 0x0000000000107947 */ /* 0x000fea0003800000 */
.L_x_35:
[----:B------:R-:W0:Y:S02]  /*1040*/  LDCU.64 UR4, c[0x4][0x28] ;  /* 0x01000500ff0477ac */ /* 0x000e240008000a00 */
[----:B0-----:R-:W-:-:S04]  /*1050*/  IADD3 R2, P0, PT, R6, UR4, RZ ;  /* 0x0000000406027c10 */ /* 0x001fc8000ff1e0ff */
[----:B------:R-:W-:-:S05]  /*1060*/  LEA.HI.X.SX32 R3, R6, UR5, 0x1, P0 ;  /* 0x0000000506037c11 */ /* 0x000fca00080f0eff */
[----:B------:R0:W-:Y:S04]  /*1070*/  STG.E.U8 desc[UR36][R2.64], RZ ;  /* 0x000000ff02007986 */ /* 0x0001e8000c101124 */
.L_x_37:
[----:B------:R-:W-:Y:S05]  /*1080*/  BSYNC.RECONVERGENT B6 ;  /* 0x0000000000067941 */ /* 0x000fea0003800200 */
.L_x_33:
[----:B-----5:R-:W-:Y:S01]  /*1090*/  ISETP.GE.AND P1, PT, R0, R7, PT ;  /* 0x000000070000720c */ /* 0x020fe20003f26270 */
[----:B------:R-:W-:Y:S01]  /*10a0*/  BSSY.RECONVERGENT B0, `(.L_x_39) ;  /* 0x0000015000007945 */ /* 0x000fe20003800200 */
[----:B------:R-:W-:-:S11]  /*10b0*/  PLOP3.LUT P0, PT, PT, PT, PT, 0x8, 0x80 ;  /* 0x000000000080781c */ /* 0x000fd60003f0e170 */
[----:B------:R-:W-:Y:S05]  /*10c0*/  @P1 BRA `(.L_x_40) ;  /* 0x0000000000481947 */ /* 0x000fea0003800000 */
[----:B0-----:R-:W0:Y:S08]  /*10d0*/  LDC.64 R2, c[0x4][0x8] ;  /* 0x01000200ff027b82 */ /* 0x001e300000000a00 */
[----:B------:R-:W2:Y:S01]  /*10e0*/  LDC.64 R4, c[0x4][0x8] ;  /* 0x01000200ff047b82 */ /* 0x000ea20000000a00 */
[----:B0-----:R-:W-:-:S06]  /*10f0*/  IMAD.WIDE R2, R0, 0x4, R2 ;  /* 0x0000000400027825 */ /* 0x001fcc00078e0202 */
[----:B------:R-:W3:Y:S02]  /*1100*/  LDG.E R3, desc[UR36][R2.64] ;  /* 0x0000002402037981 */ /* 0x000ee4000c1e1900 */
[----:B---3--:R-:W-:-:S13]  /*1110*/  ISETP.NE.AND P1, PT, R3, R18, PT ;  /* 0x000000120300720c */ /* 0x008fda0003f25270 */
[----:B--2---:R-:W-:Y:S05]  /*1120*/  @!P1 BRA `(.L_x_41) ;  /* 0x00000000001c9947 */ /* 0x004fea0003800000 */
.L_x_42:
[----:B------:R-:W-:-:S05]  /*1130*/  VIADD R0, R0, 0x1 ;  /* 0x0000000100007836 */ /* 0x000fca0000000000 */
[----:B------:R-:W-:-:S13]  /*1140*/  ISETP.NE.AND P1, PT, R0, R7, PT ;  /* 0x000000070000720c */ /* 0x000fda0003f25270 */
[----:B------:R-:W-:Y:S05]  /*1150*/  @!P1 BRA `(.L_x_40) ;  /* 0x0000000000249947 */ /* 0x000fea0003800000 */
[----:B------:R-:W-:-:S06]  /*1160*/  IMAD.WIDE R2, R0, 0x4, R4 ;  /* 0x0000000400027825 */ /* 0x000fcc00078e0204 */
[----:B------:R-:W2:Y:S02]  /*1170*/  LDG.E R3, desc[UR36][R2.64] ;  /* 0x0000002402037981 */ /* 0x000ea4000c1e1900 */
[----:B--2---:R-:W-:-:S13]  /*1180*/  ISETP.NE.AND P1, PT, R3, R18, PT ;  /* 0x000000120300720c */ /* 0x004fda0003f25270 */
[----:B------:R-:W-:Y:S05]  /*1190*/  @P1 BRA `(.L_x_42) ;  /* 0xfffffffc00e41947 */ /* 0x000fea000383ffff */
.L_x_41:
[----:B------:R-:W0:Y:S02]  /*11a0*/  LDCU.64 UR4, c[0x4][0x28] ;  /* 0x01000500ff0477ac */ /* 0x000e240008000a00 */
[----:B0-----:R-:W-:-:S04]  /*11b0*/  IADD3 R2, P0, PT, R0, UR4, RZ ;  /* 0x0000000400027c10 */ /* 0x001fc8000ff1e0ff */
[----:B------:R-:W-:Y:S02]  /*11c0*/  LEA.HI.X.SX32 R3, R0, UR5, 0x1, P0 ;  /* 0x0000000500037c11 */ /* 0x000fe400080f0eff */
[----:B------:R-:W-:-:S03]  /*11d0*/  PLOP3.LUT P0, PT, PT, PT, PT, 0x80, 0x8 ;  /* 0x000000000008781c */ /* 0x000fc60003f0f070 */
[----:B------:R2:W-:Y:S10]  /*11e0*/  STG.E.U8 desc[UR36][R2.64], RZ ;  /* 0x000000ff02007986 */ /* 0x0005f4000c101124 */
.L_x_40:
[----:B------:R-:W-:Y:S05]  /*11f0*/  BSYNC.RECONVERGENT B0 ;  /* 0x0000000000007941 */ /* 0x000fea0003800200 */
.L_x_39:
[----:B------:R-:W3:Y:S04]  /*1200*/  LDG.E R0, desc[UR36][R22.64] ;  /* 0x0000002416007981 */ /* 0x000ee8000c1e1900 */
[----:B------:R-:W3:Y:S01]  /*1210*/  LDG.E R7, desc[UR36][R22.64+0x4] ;  /* 0x0000042416077981 */ /* 0x000ee2000c1e1900 */
[----:B------:R-:W-:Y:S01]  /*1220*/  BSSY.RECONVERGENT B6, `(.L_x_43) ;  /* 0x0000019000067945 */ /* 0x000fe20003800200 */
[----:B---3--:R-:W-:-:S13]  /*1230*/  ISETP.GE.AND P1, PT, R0, R7, PT ;  /* 0x000000070000720c */ /* 0x008fda0003f26270 */
[----:B------:R-:W-:Y:S05]  /*1240*/  @P1 BRA `(.L_x_44) ;  /* 0x0000000000201947 */ /* 0x000fea0003800000 */
[----:B------:R-:W3:Y:S02]  /*1250*/  LDC.64 R4, c[0x4][0x8] ;  /* 0x01000200ff047b82 */ /* 0x000ee40000000a00 */
.L_x_46:
[----:B0-23--:R-:W-:-:S06]  /*1260*/  IMAD.WIDE R2, R0, 0x4, R4 ;  /* 0x0000000400027825 */ /* 0x00dfcc00078e0204 */
[----:B------:R-:W2:Y:S02]  /*1270*/  LDG.E R2, desc[UR36][R2.64] ;  /* 0x0000002402027981 */ /* 0x000ea4000c1e1900 */
[----:B--2---:R-:W-:-:S13]  /*1280*/  ISETP.NE.AND P1, PT, R2, R19, PT ;  /* 0x000000130200720c */ /* 0x004fda0003f25270 */
[----:B------:R-:W-:Y:S05]  /*1290*/  @!P1 BRA `(.L_x_45) ;  /* 0x0000000000349947 */ /* 0x000fea0003800000 */
[----:B------:R-:W-:-:S05]  /*12a0*/  VIADD R0, R0, 0x1 ;  /* 0x0000000100007836 */ /* 0x000fca0000000000 */
[----:B------:R-:W-:-:S13]  /*12b0*/  ISETP.NE.AND P1, PT, R0, R7, PT ;  /* 0x000000070000720c */ /* 0x000fda0003f25270 */
[----:B------:R-:W-:Y:S05]  /*12c0*/  @P1 BRA `(.L_x_46) ;  /* 0xfffffffc00e41947 */ /* 0x000fea000383ffff */
.L_x_44:
        /* <DEDUP_REMOVED lines=9> */
.L_x_48:
[----:B------:R-:W-:Y:S05]  /*1360*/  BRA `(.L_x_47) ;  /* 0x0000000000107947 */ /* 0x000fea0003800000 */
.L_x_45:
[----:B------:R-:W0:Y:S02]  /*1370*/  LDCU.64 UR4, c[0x4][0x28] ;  /* 0x01000500ff0477ac */ /* 0x000e240008000a00 */
[----:B0-----:R-:W-:-:S04]  /*1380*/  IADD3 R2, P0, PT, R0, UR4, RZ ;  /* 0x0000000400027c10 */ /* 0x001fc8000ff1e0ff */
[----:B------:R-:W-:-:S05]  /*1390*/  LEA.HI.X.SX32 R3, R0, UR5, 0x1, P0 ;  /* 0x0000000500037c11 */ /* 0x000fca00080f0eff */
[----:B------:R0:W-:Y:S04]  /*13a0*/  STG.E.U8 desc[UR36][R2.64], RZ ;  /* 0x000000ff02007986 */ /* 0x0001e8000c101124 */
.L_x_47:
[----:B------:R-:W-:Y:S05]  /*13b0*/  BSYNC.RECONVERGENT B6 ;  /* 0x0000000000067941 */ /* 0x000fea0003800200 */
.L_x_43:
[----:B0-2---:R-:W0:Y:S02]  /*13c0*/  LDC.64 R2, c[0x4][0x38] ;  /* 0x01000e00ff027b82 */ /* 0x005e240000000a00 */
[----:B0-----:R-:W-:-:S05]  /*13d0*/  IMAD.WIDE R4, R18, 0x4, R2 ;  /* 0x0000000412047825 */ /* 0x001fca00078e0202 */
[----:B------:R-:W2:Y:S01]  /*13e0*/  LDG.E R0, desc[UR36][R4.64] ;  /* 0x0000002404007981 */ /* 0x000ea2000c1e1900 */
[----:B------:R-:W-:Y:S01]  /*13f0*/  IMAD.WIDE R2, R19, 0x4, R2 ;  /* 0x0000000413027825 */ /* 0x000fe200078e0202 */
[----:B--2---:R-:W-:-:S13]  /*1400*/  ISETP.NE.AND P0, PT, R0, R19, PT ;  /* 0x000000130000720c */ /* 0x004fda0003f05270 */
[----:B------:R-:W0:Y:S01]  /*1410*/  @!P0 LDC.64 R6, c[0x4][0x30] ;  /* 0x01000c00ff068b82 */ /* 0x000e220000000a00 */
[----:B------:R-:W-:Y:S01]  /*1420*/  @!P0 IMAD.MOV.U32 R11, RZ, RZ, -0x1 ;  /* 0xffffffffff0b8424 */ /* 0x000fe200078e00ff */
[----:B0-----:R-:W-:-:S04]  /*1430*/  @!P0 IADD3 R6, P1, PT, R18, R6, RZ ;  /* 0x0000000612068210 */ /* 0x001fc80007f3e0ff */
[----:B------:R-:W-:-:S05]  /*1440*/  @!P0 LEA.HI.X.SX32 R7, R18, R7, 0x1, P1 ;  /* 0x0000000712078211 */ /* 0x000fca00008f0eff */
[----:B------:R0:W-:Y:S04]  /*1450*/  @!P0 STG.E.U8 desc[UR36][R6.64], RZ ;  /* 0x000000ff06008986 */ /* 0x0001e8000c101124 */
[----:B------:R0:W-:Y:S04]  /*1460*/  @!P0 STG.E desc[UR36][R4.64], R11 ;  /* 0x0000000b04008986 */ /* 0x0001e8000c101924 */
[----:B------:R-:W2:Y:S02]  /*1470*/  LDG.E R9, desc[UR36][R2.64] ;  /* 0x0000002402097981 */ /* 0x000ea4000c1e1900 */
[----:B--2---:R-:W-:-:S13]  /*1480*/  ISETP.NE.AND P0, PT, R9, R18, PT ;  /* 0x000000120900720c */ /* 0x004fda0003f05270 */
[----:B------:R-:W2:Y:S01]  /*1490*/  @!P0 LDC.64 R8, c[0x4][0x30] ;  /* 0x01000c00ff088b82 */ /* 0x000ea20000000a00 */
[----:B------:R-:W-:Y:S01]  /*14a0*/  @!P0 IMAD.MOV.U32 R13, RZ, RZ, -0x1 ;  /* 0xffffffffff0d8424 */ /* 0x000fe200078e00ff */
[----:B--2---:R-:W-:-:S04]  /*14b0*/  @!P0 IADD3 R8, P1, PT, R19, R8, RZ ;  /* 0x0000000813088210 */ /* 0x004fc80007f3e0ff */
[----:B------:R-:W-:-:S05]  /*14c0*/  @!P0 LEA.HI.X.SX32 R9, R19, R9, 0x1, P1 ;  /* 0x0000000913098211 */ /* 0x000fca00008f0eff */
[----:B------:R0:W-:Y:S04]  /*14d0*/  @!P0 STG.E.U8 desc[UR36][R8.64], RZ ;  /* 0x000000ff08008986 */ /* 0x0001e8000c101124 */
[----:B------:R0:W-:Y:S02]  /*14e0*/  @!P0 STG.E desc[UR36][R2.64], R13 ;  /* 0x0000000d02008986 */ /* 0x0001e4000c101924 */
.L_x_28:
[----:B------:R-:W-:Y:S05]  /*14f0*/  BSYNC.RECONVERGENT B7 ;  /* 0x0000000000077941 */ /* 0x000fea0003800200 */
.L_x_6:
[----:B0-2---:R-:W0:Y:S02]  /*1500*/  LDC.64 R4, c[0x4][0x48] ;  /* 0x01001200ff047b82 */ /* 0x005e240000000a00 */
[----:B0-----:R-:W-:-:S05]  /*1510*/  IMAD.WIDE R2, R18, 0x4, R4 ;  /* 0x0000000412027825 */ /* 0x001fca00078e0204 */
[----:B------:R-:W2:Y:S02]  /*1520*/  LDG.E R18, desc[UR36][R2.64] ;  /* 0x0000002402127981 */ /* 0x000ea4000c1e1900 */
[----:B--2---:R-:W-:-:S05]  /*1530*/  IMAD.WIDE R4, R18, 0x4, R4 ;  /* 0x0000000412047825 */ /* 0x004fca00078e0204 */
[----:B------:R-:W2:Y:S01]  /*1540*/  LDG.E R19, desc[UR36][R4.64] ;  /* 0x0000002404137981 */ /* 0x000ea2000c1e1900 */
[----:B------:R-:W-:Y:S01]  /*1550*/  VIADD R17, R17, 0x1 ;  /* 0x0000000111117836 */ /* 0x000fe20000000000 */
[----:B--2---:R-:W-:-:S13]  /*1560*/  ISETP.NE.AND P0, PT, R19, R18, PT ;  /* 0x000000121300720c */ /* 0x004fda0003f05270 */
[----:B------:R-:W-:Y:S05]  /*1570*/  @P0 BRA `(.L_x_49) ;  /* 0xffffffec00ac0947 */ /* 0x000fea000383ffff */
.L_x_5:
[----:B------:R-:W-:Y:S05]  /*1580*/  BSYNC.RECONVERGENT B8 ;  /* 0x0000000000087941 */ /* 0x000fea0003800200 */
.L_x_4:
[----:B------:R-:W-:-:S05]  /*1590*/  VIADD R16, R16, 0x1 ;  /* 0x0000000110107836 */ /* 0x000fca0000000000 */
[----:B------:R-:W-:-:S13]  /*15a0*/  ISETP.NE.AND P0, PT, R16, 0x7d1, PT ;  /* 0x000007d11000780c */ /* 0x000fda0003f05270 */
[----:B------:R-:W-:Y:S05]  /*15b0*/  @P0 BRA `(.L_x_50) ;  /* 0xffffffec00640947 */ /* 0x000fea000383ffff */
[----:B------:R-:W-:Y:S05]  /*15c0*/  EXIT ;  /* 0x000000000000794d */ /* 0x000fea0003800000 */
        .type           $_Z24vertex_disjoint_bfs_utilv$_Z19vertex_disjoint_bfsiii,@function
        .size           $_Z24vertex_disjoint_bfs_utilv$_Z19vertex_disjoint_bfsiii,(.L_x_80 - $_Z24vertex_disjoint_bfs_utilv$_Z19vertex_disjoint_bfsiii)
$_Z24vertex_disjoint_bfs_utilv$_Z19vertex_disjoint_bfsiii:
[----:B------:R-:W-:-:S05]  /*15d0*/  VIADD R1, R1, 0xffffffa8 ;  /* 0xffffffa801017836 */ /* 0x000fca0000000000 */
[----:B------:R-:W-:Y:S04]  /*15e0*/  STL [R1+0x50], R31 ;  /* 0x0000501f01007387 */ /* 0x000fe80000100800 */
        /* <DEDUP_REMOVED lines=9> */
[----:B------:R0:W-:Y:S04]  /*1680*/  STL [R1+0x1c], R18 ;  /* 0x00001c1201007387 */ /* 0x0001e80000100800 */
[----:B------:R1:W-:Y:S04]  /*1690*/  STL [R1+0x18], R17 ;  /* 0x0000181101007387 */ /* 0x0003e80000100800 */
[----:B------:R2:W-:Y:S01]  /*16a0*/  STL [R1+0x14], R16 ;  /* 0x0000141001007387 */ /* 0x0005e20000100800 */
[----:B0-----:R-:W0:Y:S05]  /*16b0*/  BMOV.32.CLEAR R18, B9 ;  /* 0x0000000009127355 */ /* 0x001e2a0000100000 */
[----:B------:R3:W-:Y:S01]  /*16c0*/  STL [R1+0x10], R2 ;  /* 0x0000100201007387 */ /* 0x0007e20000100800 */
[----:B-1----:R-:W1:Y:S05]  /*16d0*/  BMOV.32.CLEAR R17, B8 ;  /* 0x0000000008117355 */ /* 0x002e6a0000100000 */
[----:B--2---:R-:W2:Y:S05]  /*16e0*/  BMOV.32.CLEAR R16, B7 ;  /* 0x0000000007107355 */ /* 0x004eaa0000100000 */
[----:B---3--:R-:W3:Y:S05]  /*16f0*/  BMOV.32.CLEAR R2, B6 ;  /* 0x0000000006027355 */ /* 0x008eea0000100000 */
[----:B------:R-:W-:Y:S01]  /*1700*/  BSSY B9, `(.L_x_51) ;  /* 0x00001bb000097945 */ /* 0x000fe20003800000 */
[----:B------:R4:W-:Y:S04]  /*1710*/  STL [R1+0x30], R23 ;  /* 0x0000301701007387 */ /* 0x0009e80000100800 */
[----:B------:R5:W-:Y:S04]  /*1720*/  STL [R1+0x2c], R22 ;  /* 0x00002c1601007387 */ /* 0x000be80000100800 */
[----:B------:R0:W-:Y:S01]  /*1730*/  STL [R1+0x20], R19 ;  /* 0x0000201301007387 */ /* 0x0001e20000100800 */
[----:B----4-:R-:W-:-:S02]  /*1740*/  IMAD.MOV.U32 R23, RZ, RZ, R5 ;  /* 0x000000ffff177224 */ /* 0x010fc400078e0005 */
[----:B-----5:R-:W-:Y:S02]  /*1750*/  IMAD.MOV.U32 R22, RZ, RZ, R6 ;  /* 0x000000ffff167224 */ /* 0x020fe400078e0006 */
[----:B0-----:R-:W-:Y:S01]  /*1760*/  IMAD.MOV.U32 R19, RZ, RZ, R4 ;  /* 0x000000ffff137224 */ /* 0x001fe200078e0004 */
[----:B------:R-:W0:Y:S01]  /*1770*/  LDC.64 R8, c[0x0][0x358] ;  /* 0x0000d600ff087b82 */ /* 0x000e220000000a00 */
[----:B------:R-:W-:Y:S05]  /*1780*/  YIELD ;  /* 0x0000000000007946 */ /* 0x000fea0003800000 */
[----:B------:R-:W-:Y:S02]  /*1790*/  IMAD.MOV.U32 R3, RZ, RZ, 0x1 ;  /* 0x00000001ff037424 */ /* 0x000fe400078e00ff */
[----:B------:R-:W4:Y:S01]  /*17a0*/  LDC.64 R4, c[0x4][0x40] ;  /* 0x01001000ff047b82 */ /* 0x000f220000000a00 */
[----:B0-----:R-:W-:-:S02]  /*17b0*/  R2UR UR4, R8 ;  /* 0x00000000080472ca */ /* 0x001fc400000e0000 */
[----:B------:R-:W-:Y:S01]  /*17c0*/  R2UR UR5, R9 ;  /* 0x00000000090572ca */ /* 0x000fe200000e0000 */
[----:B----4-:R-:W-:-:S12]  /*17d0*/  IMAD.WIDE R6, R23, 0x4, R4 ;  /* 0x0000000417067825 */ /* 0x010fd800078e0204 */
[----:B------:R-:W4:Y:S01]  /*17e0*/  ATOMG.E.EXCH.STRONG.GPU PT, R0, desc[UR4][R6.64], R3 ;  /* 0x80000003060079a8 */ /* 0x000f22000c1ef104 */
[----:B------:R-:W0:Y:S01]  /*17f0*/  LDCU UR4, c[0x0][0x2f8] ;  /* 0x00005f00ff0477ac */ /* 0x000e220008000800 */
[----:B------:R-:W5:Y:S01]  /*1800*/  LDCU UR5, c[0x0][0x2fc] ;  /* 0x00005f80ff0577ac */ /* 0x000f620008000800 */
[----:B0-----:R-:W-:-:S05]  /*1810*/  IADD3 R24, P1, PT, R1, UR4, RZ ;  /* 0x0000000401187c10 */ /* 0x001fca000ff3e0ff */
[----:B-----5:R-:W-:Y:S01]  /*1820*/  IMAD.X R25, RZ, RZ, UR5, P1 ;  /* 0x00000005ff197e24 */ /* 0x020fe200088e06ff */
[----:B----4-:R-:W-:-:S13]  /*1830*/  ISETP.NE.AND P0, PT, R0, RZ, PT ;  /* 0x000000ff0000720c */ /* 0x010fda0003f05270 */
[----:B-123--:R-:W-:Y:S05]  /*1840*/  @P0 BRA `(.L_x_52) ;  /* 0x0000001800980947 */ /* 0x00efea0003800000 */
[----:B------:R-:W0:Y:S01]  /*1850*/  LDC.64 R4, c[0x4][0x18] ;  /* 0x01000600ff047b82 */ /* 0x000e220000000a00 */
[C---:B------:R-:W-:Y:S02]  /*1860*/  R2UR UR4, R8.reuse ;  /* 0x00000000080472ca */ /* 0x040fe400000e0000 */
[C---:B------:R-:W-:Y:S02]  /*1870*/  R2UR UR5, R9.reuse ;  /* 0x00000000090572ca */ /* 0x040fe400000e0000 */
[C---:B------:R-:W-:Y:S02]  /*1880*/  R2UR UR6, R8.reuse ;  /* 0x00000000080672ca */ /* 0x040fe400000e0000 */
[C---:B------:R-:W-:Y:S02]  /*1890*/  R2UR UR7, R9.reuse ;  /* 0x00000000090772ca */ /* 0x040fe400000e0000 */
[----:B------:R-:W-:Y:S02]  /*18a0*/  R2UR UR8, R8 ;  /* 0x00000000080872ca */ /* 0x000fe400000e0000 */
[----:B------:R-:W-:-:S05]  /*18b0*/  R2UR UR9, R9 ;  /* 0x00000000090972ca */ /* 0x000fca00000e0000 */
[----:B------:R1:W-:Y:S01]  /*18c0*/  STG.E desc[UR4][R6.64], R3 ;  /* 0x0000000306007986 */ /* 0x0003e2000c101904 */
[----:B0-----:R-:W-:-:S05]  /*18d0*/  IMAD.WIDE R4, R23, 0x4, R4 ;  /* 0x0000000417047825 */ /* 0x001fca00078e0204 */
[----:B------:R-:W2:Y:S04]  /*18e0*/  LDG.E R32, desc[UR6][R4.64] ;  /* 0x0000000604207981 */ /* 0x000ea8000c1e1900 */
[----:B------:R-:W2:Y:S01]  /*18f0*/  LDG.E R27, desc[UR8][R4.64+0x4] ;  /* 0x00000408041b7981 */ /* 0x000ea2000c1e1900 */
[----:B------:R-:W-:Y:S01]  /*1900*/  BSSY B8, `(.L_x_53) ;  /* 0x00000cb000087945 */ /* 0x000fe20003800000 */
[----:B--2---:R-:W-:-:S13]  /*1910*/  ISETP.GE.AND P0, PT, R32, R27, PT ;  /* 0x0000001b2000720c */ /* 0x004fda0003f06270 */
[----:B-1----:R-:W-:Y:S05]  /*1920*/  @P0 BRA `(.L_x_54) ;  /* 0x0000000c00200947 */ /* 0x002fea0003800000 */
[----:B------:R-:W-:-:S04]  /*1930*/  LOP3.LUT R0, R19, 0x1, RZ, 0xc0, !PT ;  /* 0x0000000113007812 */ /* 0x000fc800078ec0ff */
[----:B------:R-:W-:-:S04]  /*1940*/  ISETP.NE.U32.AND P0, PT, R0, 0x1, PT ;  /* 0x000000010000780c */ /* 0x000fc80003f05070 */
[----:B------:R-:W-:-:S09]  /*1950*/  P2R R33, PR, RZ, 0x1 ;  /* 0x00000001ff217803 */ /* 0x000fd20000000000 */
.L_x_76:
[----:B0-----:R-:W0:Y:S01]  /*1960*/  LDC.64 R30, c[0x0][0x358] ;  /* 0x0000d600ff1e7b82 */ /* 0x001e220000000a00 */
[----:B------:R-:W-:Y:S07]  /*1970*/  YIELD ;  /* 0x0000000000007946 */ /* 0x000fee0003800000 */
[----:B-1----:R-:W1:Y:S01]  /*1980*/  LDC.64 R4, c[0x4][0x8] ;  /* 0x01000200ff047b82 */ /* 0x002e620000000a00 */
[----:B0-----:R-:W-:Y:S02]  /*1990*/  R2UR UR4, R30 ;  /* 0x000000001e0472ca */ /* 0x001fe400000e0000 */
[----:B------:R-:W-:Y:S01]  /*19a0*/  R2UR UR5, R31 ;  /* 0x000000001f0572ca */ /* 0x000fe200000e0000 */
[----:B-1----:R-:W-:-:S12]  /*19b0*/  IMAD.WIDE R4, R32, 0x4, R4 ;  /* 0x0000000420047825 */ /* 0x002fd800078e0204 */
[----:B------:R-:W2:Y:S01]  /*19c0*/  LDG.E R26, desc[UR4][R4.64] ;  /* 0x00000004041a7981 */ /* 0x000ea2000c1e1900 */
[----:B------:R-:W-:Y:S01]  /*19d0*/  BSSY B6, `(.L_x_55) ;  /* 0x000000e000067945 */ /* 0x000fe20003800000 */
[----:B--2---:R-:W-:-:S13]  /*19e0*/  ISETP.GE.AND P0, PT, R26, 0x7d1, PT ;  /* 0x000007d11a00780c */ /* 0x004fda0003f06270 */
[----:B------:R-:W-:Y:S05]  /*19f0*/  @!P0 BRA `(.L_x_56) ;  /* 0x00000000002c8947 */ /* 0x000fea0003800000 */
[----:B------:R-:W-:Y:S01]  /*1a00*/  MOV R0, 0x0 ;  /* 0x0000000000007802 */ /* 0x000fe20000000f00 */
[----:B------:R0:W-:Y:S01]  /*1a10*/  STL.64 [R1], R22 ;  /* 0x0000001601007387 */ /* 0x0001e20000100a00 */
[----:B------:R-:W1:Y:S01]  /*1a20*/  LDCU.64 UR4, c[0x4][0x78] ;  /* 0x01000f00ff0477ac */ /* 0x000e620008000a00 */
[----:B------:R-:W-:Y:S01]  /*1a30*/  IMAD.MOV.U32 R6, RZ, RZ, R24 ;  /* 0x000000ffff067224 */ /* 0x000fe200078e0018 */
[----:B------:R0:W2:Y:S01]  /*1a40*/  LDC.64 R8, c[0x4][R0] ;  /* 0x0100000000087b82 */ /* 0x0000a20000000a00 */
[----:B------:R0:W-:Y:S01]  /*1a50*/  STL [R1+0x8], R26 ;  /* 0x0000081a01007387 */ /* 0x0001e20000100800 */
[----:B------:R-:W-:Y:S02]  /*1a60*/  IMAD.MOV.U32 R7, RZ, RZ, R25 ;  /* 0x000000ffff077224 */ /* 0x000fe400078e0019 */
[----:B-1----:R-:W-:Y:S02]  /*1a70*/  IMAD.U32 R4, RZ, RZ, UR4 ;  /* 0x00000004ff047e24 */ /* 0x002fe4000f8e00ff */
[----:B0-----:R-:W-:-:S07]  /*1a80*/  IMAD.U32 R5, RZ, RZ, UR5 ;  /* 0x00000005ff057e24 */ /* 0x001fce000f8e00ff */
[----:B------:R-:W-:-:S07]  /*1a90*/  LEPC R20, `(.L_x_56) ;  /* 0x000000001014794e */ /* 0x000fce0000000000 */
[----:B--2---:R-:W-:Y:S05]  /*1aa0*/  CALL.ABS.NOINC R8 ;  /* 0x0000000008007343 */ /* 0x004fea0003c00000 */
.L_x_56:
[----:B------:R-:W-:Y:S05]  /*1ab0*/  BSYNC B6 ;  /* 0x0000000000067941 */ /* 0x000fea0003800000 */
.L_x_55:
[----:B------:R-:W0:Y:S01]  /*1ac0*/  LDC.64 R6, c[0x4][0x40] ;  /* 0x01001000ff067b82 */ /* 0x000e220000000a00 */
[----:B------:R-:W-:Y:S01]  /*1ad0*/  R2UR UR4, R30 ;  /* 0x000000001e0472ca */ /* 0x000fe200000e0000 */
[----:B------:R-:W-:Y:S01]  /*1ae0*/  IMAD.MOV.U32 R3, RZ, RZ, 0x1 ;  /* 0x00000001ff037424 */ /* 0x000fe200078e00ff */
[----:B------:R-:W-:Y:S01]  /*1af0*/  R2UR UR5, R31 ;  /* 0x000000001f0572ca */ /* 0x000fe200000e0000 */
[----:B0-----:R-:W-:-:S12]  /*1b00*/  IMAD.WIDE R6, R26, 0x4, R6 ;  /* 0x000000041a067825 */ /* 0x001fd800078e0206 */
[----:B------:R-:W2:Y:S01]  /*1b10*/  ATOMG.E.EXCH.STRONG.GPU PT, R0, desc[UR4][R6.64], R3 ;  /* 0x80000003060079a8 */ /* 0x000ea2000c1ef104 */
[----:B------:R-:W-:Y:S01]  /*1b20*/  BSSY B7, `(.L_x_57) ;  /* 0x00000a5000077945 */ /* 0x000fe20003800000 */
[----:B--2---:R-:W-:-:S13]  /*1b30*/  ISETP.NE.AND P0, PT, R0, RZ, PT ;  /* 0x000000ff0000720c */ /* 0x004fda0003f05270 */
[----:B------:R-:W-:Y:S05]  /*1b40*/  @P0 BRA `(.L_x_58) ;  /* 0x0000000800880947 */ /* 0x000fea0003800000 */
[----:B------:R-:W0:Y:S01]  /*1b50*/  LDC.64 R4, c[0x4][0x48] ;  /* 0x01001200ff047b82 */ /* 0x000e220000000a00 */
[C---:B------:R-:W-:Y:S02]  /*1b60*/  R2UR UR4, R30.reuse ;  /* 0x000000001e0472ca */ /* 0x040fe400000e0000 */
[C---:B------:R-:W-:Y:S02]  /*1b70*/  R2UR UR5, R31.reuse ;  /* 0x000000001f0572ca */ /* 0x040fe400000e0000 */
[----:B------:R-:W-:Y:S02]  /*1b80*/  R2UR UR6, R30 ;  /* 0x000000001e0672ca */ /* 0x000fe400000e0000 */
[----:B------:R-:W-:Y:S01]  /*1b90*/  R2UR UR7, R31 ;  /* 0x000000001f0772ca */ /* 0x000fe200000e0000 */
[----:B------:R-:W1:Y:S01]  /*1ba0*/  LDC.64 R28, c[0x4][0x18] ;  /* 0x01000600ff1c7b82 */ /* 0x000e620000000a00 */
[----:B------:R-:W-:-:S07]  /*1bb0*/  ISETP.NE.AND P6, PT, R33, RZ, PT ;  /* 0x000000ff2100720c */ /* 0x000fce0003fc5270 */
[----:B------:R2:W-:Y:S01]  /*1bc0*/  STG.E desc[UR4][R6.64], R3 ;  /* 0x0000000306007986 */ /* 0x0005e2000c101904 */
[----:B0-----:R-:W-:-:S05]  /*1bd0*/  IMAD.WIDE R4, R26, 0x4, R4 ;  /* 0x000000041a047825 */ /* 0x001fca00078e0204 */
[----:B------:R2:W-:Y:S01]  /*1be0*/  STG.E desc[UR6][R4.64], R23 ;  /* 0x0000001704007986 */ /* 0x0005e2000c101906 */
[----:B-1----:R-:W-:Y:S01]  /*1bf0*/  IMAD.WIDE R8, R23, 0x4, R28 ;  /* 0x0000000417087825 */ /* 0x002fe200078e021c */
[----:B------:R-:W-:Y:S06]  /*1c00*/  @P6 BRA `(.L_x_59) ;  /* 0x0000000000dc6947 */ /* 0x000fec0003800000 */
[C---:B------:R-:W-:Y:S02]  /*1c10*/  R2UR UR4, R30.reuse ;  /* 0x000000001e0472ca */ /* 0x040fe400000e0000 */
[C---:B------:R-:W-:Y:S02]  /*1c20*/  R2UR UR5, R31.reuse ;  /* 0x000000001f0572ca */ /* 0x040fe400000e0000 */
[----:B------:R-:W-:Y:S02]  /*1c30*/  R2UR UR6, R30 ;  /* 0x000000001e0672ca */ /* 0x000fe400000e0000 */
[----:B------:R-:W-:-:S09]  /*1c40*/  R2UR UR7, R31 ;  /* 0x000000001f0772ca */ /* 0x000fd200000e0000 */
[----:B------:R-:W3:Y:S04]  /*1c50*/  LDG.E R0, desc[UR4][R8.64] ;  /* 0x0000000408007981 */ /* 0x000ee8000c1e1900 */
[----:B--2---:R-:W3:Y:S02]  /*1c60*/  LDG.E R3, desc[UR6][R8.64+0x4] ;  /* 0x0000040608037981 */ /* 0x004ee4000c1e1900 */
[----:B---3--:R-:W-:-:S13]  /*1c70*/  ISETP.GE.AND P0, PT, R0, R3, PT ;  /* 0x000000030000720c */ /* 0x008fda0003f06270 */
[----:B------:R-:W-:Y:S05]  /*1c80*/  @P0 BREAK B7 ;  /* 0x0000000000070942 */ /* 0x000fea0003800000 */
[----:B------:R-:W-:Y:S05]  /*1c90*/  @P0 BREAK B8 ;  /* 0x0000000000080942 */ /* 0x000fea0003800000 */
[----:B------:R-:W-:Y:S05]  /*1ca0*/  @P0 BRA `(.L_x_60) ;  /* 0x00000000003c0947 */ /* 0x000fea0003800000 */
[----:B------:R-:W0:Y:S01]  /*1cb0*/  LDC.64 R6, c[0x4][0x8] ;  /* 0x01000200ff067b82 */ /* 0x000e220000000a00 */
[----:B------:R-:W-:Y:S01]  /*1cc0*/  BSSY B6, `(.L_x_61) ;  /* 0x0000017000067945 */ /* 0x000fe20003800000 */
[----:B------:R-:W-:-:S07]  /*1cd0*/  IMAD.MOV.U32 R8, RZ, RZ, R0 ;  /* 0x000000ffff087224 */ /* 0x000fce00078e0000 */
.L_x_63:
[----:B------:R-:W-:Y:S01]  /*1ce0*/  R2UR UR4, R30 ;  /* 0x000000001e0472ca */ /* 0x000fe200000e0000 */
[----:B0-----:R-:W-:Y:S01]  /*1cf0*/  IMAD.WIDE R4, R8, 0x4, R6 ;  /* 0x0000000408047825 */ /* 0x001fe200078e0206 */
[----:B------:R-:W-:-:S13]  /*1d00*/  R2UR UR5, R31 ;  /* 0x000000001f0572ca */ /* 0x000fda00000e0000 */
[----:B------:R-:W2:Y:S02]  /*1d10*/  LDG.E R5, desc[UR4][R4.64] ;  /* 0x0000000404057981 */ /* 0x000ea4000c1e1900 */
[----:B--2---:R-:W-:-:S13]  /*1d20*/  ISETP.NE.AND P0, PT, R5, R26, PT ;  /* 0x0000001a0500720c */ /* 0x004fda0003f05270 */
[----:B------:R-:W-:Y:S05]  /*1d30*/  @!P0 BRA `(.L_x_62) ;  /* 0x00000000003c8947 */ /* 0x000fea0003800000 */
[----:B------:R-:W-:-:S05]  /*1d40*/  VIADD R8, R8, 0x1 ;  /* 0x0000000108087836 */ /* 0x000fca0000000000 */
[----:B------:R-:W-:-:S13]  /*1d50*/  ISETP.NE.AND P0, PT, R8, R3, PT ;  /* 0x000000030800720c */ /* 0x000fda0003f05270 */
[----:B------:R-:W-:Y:S05]  /*1d60*/  @!P0 BREAK B6 ;  /* 0x0000000000068942 */ /* 0x000fea0003800000 */
[----:B------:R-:W-:Y:S05]  /*1d70*/  @!P0 BREAK B7 ;  /* 0x0000000000078942 */ /* 0x000fea0003800000 */
[----:B------:R-:W-:Y:S05]  /*1d80*/  @!P0 BREAK B8 ;  /* 0x0000000000088942 */ /* 0x000fea0003800000 */
[----:B------:R-:W-:Y:S05]  /*1d90*/  @P0 BRA `(.L_x_63) ;  /* 0xfffffffc00d00947 */ /* 0x000fea000383ffff */
.L_x_60:
        /* <DEDUP_REMOVED lines=8> */
.L_x_64:
[----:B------:R-:W-:Y:S05]  /*1e20*/  BRA `(.L_x_65) ;  /* 0x0000000000387947 */ /* 0x000fea0003800000 */
.L_x_62:
[----:B------:R-:W-:Y:S05]  /*1e30*/  BSYNC B6 ;  /* 0x0000000000067941 */ /* 0x000fea0003800000 */
.L_x_61:
[----:B------:R-:W0:Y:S01]  /*1e40*/  LDCU.64 UR4, c[0x4][0x28] ;  /* 0x01000500ff0477ac */ /* 0x000e220008000a00 */
[----:B------:R-:W-:Y:S02]  /*1e50*/  R2UR UR6, R30 ;  /* 0x000000001e0672ca */ /* 0x000fe400000e0000 */
[----:B------:R-:W-:Y:S02]  /*1e60*/  R2UR UR7, R31 ;  /* 0x000000001f0772ca */ /* 0x000fe400000e0000 */
[----:B0-----:R-:W-:-:S04]  /*1e70*/  IADD3 R4, P0, PT, R8, UR4, RZ ;  /* 0x0000000408047c10 */ /* 0x001fc8000ff1e0ff */
[----:B------:R-:W-:-:S07]  /*1e80*/  LEA.HI.X.SX32 R5, R8, UR5, 0x1, P0 ;  /* 0x0000000508057c11 */ /* 0x000fce00080f0eff */
[----:B------:R-:W2:Y:S02]  /*1e90*/  LDG.E.U8 R4, desc[UR6][R4.64] ;  /* 0x0000000604047981 */ /* 0x000ea4000c1e1100 */
[----:B--2---:R-:W-:-:S13]  /*1ea0*/  ISETP.NE.AND P0, PT, R4, 0x1, PT ;  /* 0x000000010400780c */ /* 0x004fda0003f05270 */
[----:B------:R-:W-:Y:S05]  /*1eb0*/  @!P0 BREAK B7 ;  /* 0x0000000000078942 */ /* 0x000fea0003800000 */
[----:B------:R-:W-:Y:S05]  /*1ec0*/  @!P0 BREAK B8 ;  /* 0x0000000000088942 */ /* 0x000fea0003800000 */
[----:B------:R-:W-:Y:S05]  /*1ed0*/  @!P0 BRA `(.L_x_65) ;  /* 0x00000000000c8947 */ /* 0x000fea0003800000 */
[----:B------:R-:W-:-:S13]  /*1ee0*/  ISETP.NE.AND P0, PT, R19, RZ, PT ;  /* 0x000000ff1300720c */ /* 0x000fda0003f05270 */
[----:B------:R-:W-:Y:S05]  /*1ef0*/  @P0 BRA `(.L_x_58) ;  /* 0x00000004009c0947 */ /* 0x000fea0003800000 */
[----:B------:R-:W-:Y:S05]  /*1f00*/  BRA `(.L_x_66) ;  /* 0x0000000000f87947 */ /* 0x000fea0003800000 */
.L_x_65:
[----:B------:R-:W0:Y:S01]  /*1f10*/  LDC.64 R4, c[0x4][0x60] ;  /* 0x01001800ff047b82 */ /* 0x000e220000000a00 */
[----:B------:R-:W-:Y:S01]  /*1f20*/  R2UR UR4, R30 ;  /* 0x000000001e0472ca */ /* 0x000fe200000e0000 */
[----:B------:R-:W-:Y:S01]  /*1f30*/  IMAD.MOV.U32 R3, RZ, RZ, 0x1 ;  /* 0x00000001ff037424 */ /* 0x000fe200078e00ff */
[----:B------:R-:W-:Y:S01]  /*1f40*/  R2UR UR5, R31 ;  /* 0x000000001f0572ca */ /* 0x000fe200000e0000 */
[----:B0-----:R-:W-:-:S12]  /*1f50*/  IMAD.WIDE R26, R26, 0x4, R4 ;  /* 0x000000041a1a7825 */ /* 0x001fd800078e0204 */
[----:B------:R0:W-:Y:S01]  /*1f60*/  STG.E desc[UR4][R26.64], R3 ;  /* 0x000000031a007986 */ /* 0x0001e2000c101904 */
[----:B------:R-:W-:Y:S05]  /*1f70*/  BRA `(.L_x_52) ;  /* 0x0000001000cc7947 */ /* 0x000fea0003800000 */
.L_x_59:
[C---:B------:R-:W-:Y:S02]  /*1f80*/  R2UR UR4, R30.reuse ;  /* 0x000000001e0472ca */ /* 0x040fe400000e0000 */
[C---:B------:R-:W-:Y:S02]  /*1f90*/  R2UR UR5, R31.reuse ;  /* 0x000000001f0572ca */ /* 0x040fe400000e0000 */
[----:B------:R-:W-:Y:S02]  /*1fa0*/  R2UR UR6, R30 ;  /* 0x000000001e0672ca */ /* 0x000fe400000e0000 */
[----:B------:R-:W-:-:S09]  /*1fb0*/  R2UR UR7, R31 ;  /* 0x000000001f0772ca */ /* 0x000fd200000e0000 */
[----:B------:R-:W3:Y:S04]  /*1fc0*/  LDG.E R0, desc[UR4][R8.64] ;  /* 0x0000000408007981 */ /* 0x000ee8000c1e1900 */
[----:B--2---:R-:W3:Y:S02]  /*1fd0*/  LDG.E R3, desc[UR6][R8.64+0x4] ;  /* 0x0000040608037981 */ /* 0x004ee4000c1e1900 */
[----:B---3--:R-:W-:-:S13]  /*1fe0*/  ISETP.GE.AND P0, PT, R0, R3, PT ;  /* 0x000000030000720c */ /* 0x008fda0003f06270 */
[----:B------:R-:W-:Y:S05]  /*1ff0*/  @P0 BRA `(.L_x_67) ;  /* 0x00000000002c0947 */ /* 0x000fea0003800000 */
[----:B------:R-:W0:Y:S01]  /*2000*/  LDC.64 R6, c[0x4][0x8] ;  /* 0x01000200ff067b82 */ /* 0x000e220000000a00 */
[----:B------:R-:W-:-:S07]  /*2010*/  IMAD.MOV.U32 R8, RZ, RZ, R0 ;  /* 0x000000ffff087224 */ /* 0x000fce00078e0000 */
.L_x_69:
        /* <DEDUP_REMOVED lines=8> */
[----:B------:R-:W-:Y:S05]  /*20a0*/  @P0 BRA `(.L_x_69) ;  /* 0xfffffffc00dc0947 */ /* 0x000fea000383ffff */
.L_x_67:
        /* <DEDUP_REMOVED lines=8> */
.L_x_70:
[----:B------:R-:W0:Y:S01]  /*2130*/  LDCU.64 UR4, c[0x0][0x358] ;  /* 0x00006b00ff0477ac */ /* 0x000e220008000a00 */
[----:B------:R-:W-:-:S05]  /*2140*/  IMAD.WIDE R28, R23, 0x4, R28 ;  /* 0x00000004171c7825 */ /* 0x000fca00078e021c */
[----:B0-----:R1:W5:Y:S04]  /*2150*/  LDG.E R0, desc[UR4][R28.64] ;  /* 0x000000041c007981 */ /* 0x001368000c1e1900 */
[----:B------:R1:W5:Y:S01]  /*2160*/  LDG.E R3, desc[UR4][R28.64+0x4] ;  /* 0x000004041c037981 */ /* 0x000362000c1e1900 */
[----:B------:R-:W-:Y:S05]  /*2170*/  BRA `(.L_x_66) ;  /* 0x00000000005c7947 */ /* 0x000fea0003800000 */
.L_x_68:
[----:B------:R-:W0:Y:S01]  /*2180*/  LDC.64 R10, c[0x0][0x358] ;  /* 0x0000d600ff0a7b82 */ /* 0x000e220000000a00 */
[----:B------:R-:W1:Y:S02]  /*2190*/  LDCU.64 UR4, c[0x4][0x28] ;  /* 0x01000500ff0477ac */ /* 0x000e640008000a00 */
[----:B-1----:R-:W-:-:S04]  /*21a0*/  IADD3 R4, P0, PT, R8, UR4, RZ ;  /* 0x0000000408047c10 */ /* 0x002fc8000ff1e0ff */
[----:B------:R-:W-:Y:S02]  /*21b0*/  LEA.HI.X.SX32 R5, R8, UR5, 0x1, P0 ;  /* 0x0000000508057c11 */ /* 0x000fe400080f0eff */
[----:B0-----:R-:W-:Y:S02]  /*21c0*/  R2UR UR6, R10 ;  /* 0x000000000a0672ca */ /* 0x001fe400000e0000 */
[----:B------:R-:W-:-:S13]  /*21d0*/  R2UR UR7, R11 ;  /* 0x000000000b0772ca */ /* 0x000fda00000e0000 */
[----:B------:R-:W2:Y:S02]  /*21e0*/  LDG.E.U8 R4, desc[UR6][R4.64] ;  /* 0x0000000604047981 */ /* 0x000ea4000c1e1100 */
[----:B--2---:R-:W-:-:S13]  /*21f0*/  ISETP.NE.AND P0, PT, R4, RZ, PT ;  /* 0x000000ff0400720c */ /* 0x004fda0003f05270 */
[----:B------:R-:W-:Y:S05]  /*2200*/  @P0 BRA `(.L_x_66) ;  /* 0x0000000000380947 */ /* 0x000fea0003800000 */
[----:B------:R-:W0:Y:S01]  /*2210*/  LDCU.64 UR4, c[0x4][0x30] ;  /* 0x01000600ff0477ac */ /* 0x000e220008000a00 */
[----:B------:R-:W-:Y:S02]  /*2220*/  R2UR UR6, R10 ;  /* 0x000000000a0672ca */ /* 0x000fe400000e0000 */
[----:B------:R-:W-:Y:S02]  /*2230*/  R2UR UR7, R11 ;  /* 0x000000000b0772ca */ /* 0x000fe400000e0000 */
[----:B0-----:R-:W-:-:S04]  /*2240*/  IADD3 R6, P0, PT, R26, UR4, RZ ;  /* 0x000000041a067c10 */ /* 0x001fc8000ff1e0ff */
[----:B------:R-:W-:-:S07]  /*2250*/  LEA.HI.X.SX32 R7, R26, UR5, 0x1, P0 ;  /* 0x000000051a077c11 */ /* 0x000fce00080f0eff */
[----:B------:R-:W2:Y:S02]  /*2260*/  LDG.E.U8 R6, desc[UR6][R6.64] ;  /* 0x0000000606067981 */ /* 0x000ea4000c1e1100 */
[----:B--2---:R-:W-:-:S13]  /*2270*/  ISETP.NE.AND P0, PT, R6, 0x1, PT ;  /* 0x000000010600780c */ /* 0x004fda0003f05270 */
[----:B------:R-:W0:Y:S01]  /*2280*/  @!P0 LDC.64 R4, c[0x4][0x60] ;  /* 0x01001800ff048b82 */ /* 0x000e220000000a00 */
[----:B------:R-:W-:Y:S01]  /*2290*/  @!P0 R2UR UR4, R10 ;  /* 0x000000000a0482ca */ /* 0x000fe200000e0000 */
[----:B------:R-:W-:Y:S01]  /*22a0*/  @!P0 IMAD.MOV.U32 R9, RZ, RZ, 0x1 ;  /* 0x00000001ff098424 */ /* 0x000fe200078e00ff */
[----:B------:R-:W-:Y:S01]  /*22b0*/  @!P0 R2UR UR5, R11 ;  /* 0x000000000b0582ca */ /* 0x000fe200000e0000 */
[----:B0-----:R-:W-:-:S12]  /*22c0*/  @!P0 IMAD.WIDE R4, R26, 0x4, R4 ;  /* 0x000000041a048825 */ /* 0x001fd800078e0204 */
[----:B------:R0:W-:Y:S01]  /*22d0*/  @!P0 STG.E desc[UR4][R4.64], R9 ;  /* 0x0000000904008986 */ /* 0x0001e2000c101904 */
[----:B------:R-:W-:Y:S05]  /*22e0*/  @!P0 BRA `(.L_x_58) ;  /* 0x0000000000a08947 */ /* 0x000fea0003800000 */
.L_x_66:
[----:B------:R-:W2:Y:S01]  /*22f0*/  LDC.64 R6, c[0x4][0x8] ;  /* 0x01000200ff067b82 */ /* 0x000ea20000000a00 */
[----:B-----5:R-:W-:-:S13]  /*2300*/  ISETP.GE.AND P0, PT, R0, R3, PT ;  /* 0x000000030000720c */ /* 0x020fda0003f06270 */
[----:B------:R-:W-:Y:S05]  /*2310*/  @P0 BRA `(.L_x_71) ;  /* 0x0000000000280947 */ /* 0x000fea0003800000 */
.L_x_73:
[----:B------:R-:W3:Y:S01]  /*2320*/  LDC.64 R10, c[0x0][0x358] ;  /* 0x0000d600ff0a7b82 */ /* 0x000ee20000000a00 */
[----:B0-2---:R-:W-:Y:S01]  /*2330*/  IMAD.WIDE R4, R0, 0x4, R6 ;  /* 0x0000000400047825 */ /* 0x005fe200078e0206 */
[----:B---3--:R-:W-:Y:S02]  /*2340*/  R2UR UR4, R10 ;  /* 0x000000000a0472ca */ /* 0x008fe400000e0000 */
[----:B------:R-:W-:-:S13]  /*2350*/  R2UR UR5, R11 ;  /* 0x000000000b0572ca */ /* 0x000fda00000e0000 */
[----:B------:R-:W2:Y:S02]  /*2360*/  LDG.E R5, desc[UR4][R4.64] ;  /* 0x0000000404057981 */ /* 0x000ea4000c1e1900 */
[----:B--2---:R-:W-:-:S13]  /*2370*/  ISETP.NE.AND P0, PT, R5, R26, PT ;  /* 0x0000001a0500720c */ /* 0x004fda0003f05270 */
[----:B------:R-:W-:Y:S05]  /*2380*/  @!P0 BRA `(.L_x_72) ;  /* 0x0000000000308947 */ /* 0x000fea0003800000 */
[----:B------:R-:W-:-:S05]  /*2390*/  VIADD R0, R0, 0x1 ;  /* 0x0000000100007836 */ /* 0x000fca0000000000 */
[----:B------:R-:W-:-:S13]  /*23a0*/  ISETP.NE.AND P0, PT, R0, R3, PT ;  /* 0x000000030000720c */ /* 0x000fda0003f05270 */
[----:B------:R-:W-:Y:S05]  /*23b0*/  @P0 BRA `(.L_x_73) ;  /* 0xfffffffc00d80947 */ /* 0x000fea000383ffff */
.L_x_71:
[----:B------:R-:W-:Y:S01]  /*23c0*/  MOV R0, 0x0 ;  /* 0x0000000000007802 */ /* 0x000fe20000000f00 */
[----:B------:R-:W3:Y:S01]  /*23d0*/  LDCU.64 UR4, c[0x4][0x70] ;  /* 0x01000e00ff0477ac */ /* 0x000ee20008000a00 */
[----:B--2---:R-:W-:Y:S02]  /*23e0*/  CS2R R6, SRZ ;  /* 0x0000000000067805 */ /* 0x004fe4000001ff00 */
[----:B0-----:R0:W2:Y:S01]  /*23f0*/  LDC.64 R8, c[0x4][R0] ;  /* 0x0100000000087b82 */ /* 0x0010a20000000a00 */
[----:B---3--:R-:W-:Y:S02]  /*2400*/  IMAD.U32 R4, RZ, RZ, UR4 ;  /* 0x00000004ff047e24 */ /* 0x008fe4000f8e00ff */
[----:B0-----:R-:W-:-:S07]  /*2410*/  IMAD.U32 R5, RZ, RZ, UR5 ;  /* 0x00000005ff057e24 */ /* 0x001fce000f8e00ff */
[----:B------:R-:W-:-:S07]  /*2420*/  LEPC R20, `(.L_x_74) ;  /* 0x000000001014794e */ /* 0x000fce0000000000 */
[----:B-12---:R-:W-:Y:S05]  /*2430*/  CALL.ABS.NOINC R8 ;  /* 0x0000000008007343 */ /* 0x006fea0003c00000 */
.L_x_74:
[----:B------:R-:W-:Y:S05]  /*2440*/  BRA `(.L_x_58) ;  /* 0x0000000000487947 */ /* 0x000fea0003800000 */
.L_x_72:
[----:B------:R-:W0:Y:S01]  /*2450*/  LDCU.64 UR4, c[0x4][0x28] ;  /* 0x01000500ff0477ac */ /* 0x000e220008000a00 */
[----:B------:R-:W-:Y:S02]  /*2460*/  R2UR UR6, R10 ;  /* 0x000000000a0672ca */ /* 0x000fe400000e0000 */
[----:B------:R-:W-:Y:S02]  /*2470*/  R2UR UR7, R11 ;  /* 0x000000000b0772ca */ /* 0x000fe400000e0000 */
[----:B0-----:R-:W-:-:S04]  /*2480*/  IADD3 R4, P0, PT, R0, UR4, RZ ;  /* 0x0000000400047c10 */ /* 0x001fc8000ff1e0ff */
[----:B------:R-:W-:-:S07]  /*2490*/  LEA.HI.X.SX32 R5, R0, UR5, 0x1, P0 ;  /* 0x0000000500057c11 */ /* 0x000fce00080f0eff */
        /* <DEDUP_REMOVED lines=9> */
[----:B--2---:R-:W-:-:S13]  /*2530*/  ISETP.NE.AND P0, PT, R4, RZ, PT ;  /* 0x000000ff0400720c */ /* 0x004fda0003f05270 */
[----:B------:R-:W-:Y:S05]  /*2540*/  @!P0 BREAK B7 ;  /* 0x0000000000078942 */ /* 0x000fea0003800000 */
[----:B------:R-:W-:Y:S05]  /*2550*/  @!P0 BREAK B8 ;  /* 0x0000000000088942 */ /* 0x000fea0003800000 */
[----:B------:R-:W-:Y:S05]  /*2560*/  @!P0 BRA `(.L_x_75) ;  /* 0x0000000c00148947 */ /* 0x000fea0003800000 */
.L_x_58:
[----:B------:R-:W-:Y:S05]  /*2570*/  BSYNC B7 ;  /* 0x0000000000077941 */ /* 0x000fea0003800000 */
.L_x_57:
[----:B------:R-:W-:-:S05]  /*2580*/  VIADD R32, R32, 0x1 ;  /* 0x0000000120207836 */ /* 0x000fca0000000000 */
[----:B------:R-:W-:-:S13]  /*2590*/  ISETP.NE.AND P0, PT, R32, R27, PT ;  /* 0x0000001b2000720c */ /* 0x000fda0003f05270 */
[----:B------:R-:W-:Y:S05]  /*25a0*/  @P0 BRA `(.L_x_76) ;  /* 0xfffffff000ec0947 */ /* 0x000fea000383ffff */
.L_x_54:
[----:B------:R-:W-:Y:S05]  /*25b0*/  BSYNC B8 ;  /* 0x0000000000087941 */ /* 0x000fea0003800000 */
.L_x_53:
[----:B------:R-:W2:Y:S01]  /*25c0*/  LDCU.64 UR6, c[0x4][0x60] ;  /* 0x01000c00ff0677ac */ /* 0x000ea20008000a00 */
[----:B------:R-:W-:Y:S01]  /*25d0*/  BSSY B0, `(.L_x_77) ;  /* 0x00000b7000007945 */ /* 0x000fe20003800000 */
[----:B------:R-:W-:Y:S01]  /*25e0*/  IMAD.MOV.U32 R0, RZ, RZ, RZ ;  /* 0x000000ffff007224 */ /* 0x000fe200078e00ff */
[----:B------:R-:W3:Y:S01]  /*25f0*/  LDCU.64 UR4, c[0x4][0x58] ;  /* 0x01000b00ff0477ac */ /* 0x000ee20008000a00 */
[----:B--2---:R-:W-:Y:S02]  /*2600*/  UIADD3 UR6, UP0, UPT, UR6, 0x20, URZ ;  /* 0x0000002006067890 */ /* 0x004fe4000ff1e0ff */
[----:B---3--:R-:W-:Y:S02]  /*2610*/  UIADD3 UR4, UP1, UPT, UR4, 0x20, URZ ;  /* 0x0000002004047890 */ /* 0x008fe4000ff3e0ff */
[----:B------:R-:W-:Y:S02]  /*2620*/  UIADD3.X UR7, UPT, UPT, URZ, UR7, URZ, UP0, !UPT ;  /* 0x00000007ff077290 */ /* 0x000fe400087fe4ff */
[----:B------:R-:W-:Y:S01]  /*2630*/  IMAD.U32 R10, RZ, RZ, UR6 ;  /* 0x00000006ff0a7e24 */ /* 0x000fe2000f8e00ff */
[----:B------:R-:W-:Y:S01]  /*2640*/  UIADD3.X UR5, UPT, UPT, URZ, UR5, URZ, UP1, !UPT ;  /* 0x00000005ff057290 */ /* 0x000fe20008ffe4ff */
[----:B------:R-:W-:-:S02]  /*2650*/  IMAD.U32 R8, RZ, RZ, UR4 ;  /* 0x00000004ff087e24 */ /* 0x000fc4000f8e00ff */
[----:B------:R-:W-:-:S03]  /*2660*/  IMAD.U32 R3, RZ, RZ, UR7 ;  /* 0x00000007ff037e24 */ /* 0x000fc6000f8e00ff */
[----:B------:R-:W-:-:S07]  /*2670*/  IMAD.U32 R15, RZ, RZ, UR5 ;  /* 0x00000005ff0f7e24 */ /* 0x000fce000f8e00ff */
.L_x_78:
[----:B--2---:R-:W2:Y:S01]  /*2680*/  LDCU.64 UR4, c[0x0][0x358] ;  /* 0x00006b00ff0477ac */ /* 0x004ea20008000a00 */
[----:B0-----:R-:W-:Y:S02]  /*2690*/  IMAD.MOV.U32 R4, RZ, RZ, R10 ;  /* 0x000000ffff047224 */ /* 0x001fe400078e000a */
[----:B------:R-:W-:-:S05]  /*26a0*/  IMAD.MOV.U32 R5, RZ, RZ, R3 ;  /* 0x000000ffff057224 */ /* 0x000fca00078e0003 */
[----:B--2---:R-:W2:Y:S01]  /*26b0*/  LDG.E R3, desc[UR4][R4.64+-0x1c] ;  /* 0xffffe40404037981 */ /* 0x004ea2000c1e1900 */
[----:B------:R-:W-:Y:S02]  /*26c0*/  IMAD.MOV.U32 R6, RZ, RZ, R8 ;  /* 0x000000ffff067224 */ /* 0x000fe400078e0008 */
[----:B------:R-:W-:-:S05]  /*26d0*/  IMAD.MOV.U32 R7, RZ, RZ, R15 ;  /* 0x000000ffff077224 */ /* 0x000fca00078e000f */
[----:B--2---:R0:W-:Y:S04]  /*26e0*/  STG.E desc[UR4][R6.64+-0x1c], R3 ;  /* 0xffffe40306007986 */ /* 0x0041e8000c101904 */
[----:B------:R-:W2:Y:S04]  /*26f0*/  LDG.E R9, desc[UR4][R4.64+-0x18] ;  /* 0xffffe80404097981 */ /* 0x000ea8000c1e1900 */
[----:B--2---:R2:W-:Y:S04]  /*2700*/  STG.E desc[UR4][R6.64+-0x18], R9 ;  /* 0xffffe80906007986 */ /* 0x0045e8000c101904 */
[----:B------:R-:W3:Y:S04]  /*2710*/  LDG.E R11, desc[UR4][R4.64+-0x14] ;  /* 0xffffec04040b7981 */ /* 0x000ee8000c1e1900 */
[----:B---3--:R3:W-:Y:S04]  /*2720*/  STG.E desc[UR4][R6.64+-0x14], R11 ;  /* 0xffffec0b06007986 */ /* 0x0087e8000c101904 */
[----:B------:R-:W4:Y:S04]  /*2730*/  LDG.E R13, desc[UR4][R4.64+-0x10] ;  /* 0xfffff004040d7981 */ /* 0x000f28000c1e1900 */
[----:B----4-:R4:W-:Y:S04]  /*2740*/  STG.E desc[UR4][R6.64+-0x10], R13 ;  /* 0xfffff00d06007986 */ /* 0x0109e8000c101904 */
[----:B------:R-:W5:Y:S04]  /*2750*/  LDG.E R15, desc[UR4][R4.64+-0xc] ;  /* 0xfffff404040f7981 */ /* 0x000f68000c1e1900 */
[----:B-----5:R5:W-:Y:S04]  /*2760*/  STG.E desc[UR4][R6.64+-0xc], R15 ;  /* 0xfffff40f06007986 */ /* 0x020be8000c101904 */
[----:B------:R-:W2:Y:S04]  /*2770*/  LDG.E R25, desc[UR4][R4.64+-0x8] ;  /* 0xfffff80404197981 */ /* 0x000ea8000c1e1900 */
[----:B--2---:R2:W-:Y:S04]  /*2780*/  STG.E desc[UR4][R6.64+-0x8], R25 ;  /* 0xfffff81906007986 */ /* 0x0045e8000c101904 */
[----:B0-----:R-:W3:Y:S04]  /*2790*/  LDG.E R3, desc[UR4][R4.64+-0x4] ;  /* 0xfffffc0404037981 */ /* 0x001ee8000c1e1900 */
[----:B---3--:R0:W-:Y:S04]  /*27a0*/  STG.E desc[UR4][R6.64+-0x4], R3 ;  /* 0xfffffc0306007986 */ /* 0x0081e8000c101904 */
        /* <DEDUP_REMOVED lines=8> */
[----:B------:R-:W3:Y:S04]  /*2830*/  LDG.E R25, desc[UR4][R4.64+0x10] ;  /* 0x0000100404197981 */ /* 0x000ee8000c1e1900 */
[----:B---3--:R3:W-:Y:S04]  /*2840*/  STG.E desc[UR4][R6.64+0x10], R25 ;  /* 0x0000101906007986 */ /* 0x0087e8000c101904 */
[----:B0-----:R-:W4:Y:S04]  /*2850*/  LDG.E R3, desc[UR4][R4.64+0x14] ;  /* 0x0000140404037981 */ /* 0x001f28000c1e1900 */
[----:B----4-:R0:W-:Y:S04]  /*2860*/  STG.E desc[UR4][R6.64+0x14], R3 ;  /* 0x0000140306007986 */ /* 0x0101e8000c101904 */
        /* <DEDUP_REMOVED lines=8> */
[----:B------:R-:W4:Y:S04]  /*28f0*/  LDG.E R25, desc[UR4][R4.64+0x28] ;  /* 0x0000280404197981 */ /* 0x000f28000c1e1900 */
[----:B----4-:R4:W-:Y:S04]  /*2900*/  STG.E desc[UR4][R6.64+0x28], R25 ;  /* 0x0000281906007986 */ /* 0x0109e8000c101904 */
[----:B0-----:R-:W5:Y:S04]  /*2910*/  LDG.E R3, desc[UR4][R4.64+0x2c] ;  /* 0x00002c0404037981 */ /* 0x001f68000c1e1900 */
[----:B-----5:R0:W-:Y:S04]  /*2920*/  STG.E desc[UR4][R6.64+0x2c], R3 ;  /* 0x00002c0306007986 */ /* 0x0201e8000c101904 */
        /* <DEDUP_REMOVED lines=10> */
[----:B0-----:R-:W2:Y:S04]  /*29d0*/  LDG.E R3, desc[UR4][R4.64+0x44] ;  /* 0x0000440404037981 */ /* 0x001ea8000c1e1900 */
        /* <DEDUP_REMOVED lines=72> */
[----:B----4-:R-:W-:Y:S04]  /*2e60*/  STG.E desc[UR4][R6.64+0xd4], R27 ;  /* 0x0000d41b06007986 */ /* 0x010fe8000c101904 */
[----:B-1----:R-:W4:Y:S04]  /*2e70*/  LDG.E R29, desc[UR4][R4.64+0xd8] ;  /* 0x0000d804041d7981 */ /* 0x002f28000c1e1900 */
[----:B----4-:R-:W-:Y:S04]  /*2e80*/  STG.E desc[UR4][R6.64+0xd8], R29 ;  /* 0x0000d81d06007986 */ /* 0x010fe8000c101904 */
[----:B------:R-:W4:Y:S04]  /*2e90*/  LDG.E R31, desc[UR4][R4.64+0xdc] ;  /* 0x0000dc04041f7981 */ /* 0x000f28000c1e1900 */
[----:B----4-:R-:W-:Y:S04]  /*2ea0*/  STG.E desc[UR4][R6.64+0xdc], R31 ;  /* 0x0000dc1f06007986 */ /* 0x010fe8000c101904 */
[----:B------:R-:W4:Y:S04]  /*2eb0*/  LDG.E R33, desc[UR4][R4.64+0xe0] ;  /* 0x0000e00404217981 */ /* 0x000f28000c1e1900 */
[----:B----4-:R-:W-:Y:S04]  /*2ec0*/  STG.E desc[UR4][R6.64+0xe0], R33 ;  /* 0x0000e02106007986 */ /* 0x010fe8000c101904 */
[----:B0-----:R-:W4:Y:S04]  /*2ed0*/  LDG.E R3, desc[UR4][R4.64+0xe4] ;  /* 0x0000e40404037981 */ /* 0x001f28000c1e1900 */
[----:B----4-:R0:W-:Y:S04]  /*2ee0*/  STG.E desc[UR4][R6.64+0xe4], R3 ;  /* 0x0000e40306007986 */ /* 0x0101e8000c101904 */
[----:B------:R-:W4:Y:S04]  /*2ef0*/  LDG.E R9, desc[UR4][R4.64+0xe8] ;  /* 0x0000e80404097981 */ /* 0x000f28000c1e1900 */
[----:B----4-:R1:W-:Y:S04]  /*2f00*/  STG.E desc[UR4][R6.64+0xe8], R9 ;  /* 0x0000e80906007986 */ /* 0x0103e8000c101904 */
[----:B------:R-:W4:Y:S04]  /*2f10*/  LDG.E R11, desc[UR4][R4.64+0xec] ;  /* 0x0000ec04040b7981 */ /* 0x000f28000c1e1900 */
[----:B----4-:R4:W-:Y:S04]  /*2f20*/  STG.E desc[UR4][R6.64+0xec], R11 ;  /* 0x0000ec0b06007986 */ /* 0x0109e8000c101904 */
[----:B-----5:R-:W5:Y:S04]  /*2f30*/  LDG.E R13, desc[UR4][R4.64+0xf0] ;  /* 0x0000f004040d7981 */ /* 0x020f68000c1e1900 */
[----:B-----5:R5:W-:Y:S04]  /*2f40*/  STG.E desc[UR4][R6.64+0xf0], R13 ;  /* 0x0000f00d06007986 */ /* 0x020be8000c101904 */
[----:B--2---:R-:W2:Y:S04]  /*2f50*/  LDG.E R15, desc[UR4][R4.64+0xf4] ;  /* 0x0000f404040f7981 */ /* 0x004ea8000c1e1900 */
[----:B--2---:R2:W-:Y:S04]  /*2f60*/  STG.E desc[UR4][R6.64+0xf4], R15 ;  /* 0x0000f40f06007986 */ /* 0x0045e8000c101904 */
[----:B---3--:R-:W3:Y:S04]  /*2f70*/  LDG.E R25, desc[UR4][R4.64+0xf8] ;  /* 0x0000f80404197981 */ /* 0x008ee8000c1e1900 */
[----:B---3--:R3:W-:Y:S04]  /*2f80*/  STG.E desc[UR4][R6.64+0xf8], R25 ;  /* 0x0000f81906007986 */ /* 0x0087e8000c101904 */
[----:B0-----:R-:W4:Y:S04]  /*2f90*/  LDG.E R3, desc[UR4][R4.64+0xfc] ;  /* 0x0000fc0404037981 */ /* 0x001f28000c1e1900 */
[----:B----4-:R0:W-:Y:S04]  /*2fa0*/  STG.E desc[UR4][R6.64+0xfc], R3 ;  /* 0x0000fc0306007986 */ /* 0x0101e8000c101904 */
[----:B-1----:R-:W4:Y:S04]  /*2fb0*/  LDG.E R9, desc[UR4][R4.64+0x100] ;  /* 0x0001000404097981 */ /* 0x002f28000c1e1900 */
[----:B----4-:R1:W-:Y:S04]  /*2fc0*/  STG.E desc[UR4][R6.64+0x100], R9 ;  /* 0x0001000906007986 */ /* 0x0103e8000c101904 */
[----:B------:R-:W4:Y:S04]  /*2fd0*/  LDG.E R11, desc[UR4][R4.64+0x104] ;  /* 0x00010404040b7981 */ /* 0x000f28000c1e1900 */
[----:B----4-:R4:W-:Y:S04]  /*2fe0*/  STG.E desc[UR4][R6.64+0x104], R11 ;  /* 0x0001040b06007986 */ /* 0x0109e8000c101904 */
[----:B-----5:R-:W5:Y:S04]  /*2ff0*/  LDG.E R13, desc[UR4][R4.64+0x108] ;  /* 0x00010804040d7981 */ /* 0x020f68000c1e1900 */
[----:B-----5:R5:W-:Y:S04]  /*3000*/  STG.E desc[UR4][R6.64+0x108], R13 ;  /* 0x0001080d06007986 */ /* 0x020be8000c101904 */
[----:B--2---:R-:W2:Y:S04]  /*3010*/  LDG.E R15, desc[UR4][R4.64+0x10c] ;  /* 0x00010c04040f7981 */ /* 0x004ea8000c1e1900 */
[----:B--2---:R-:W-:Y:S04]  /*3020*/  STG.E desc[UR4][R6.64+0x10c], R15 ;  /* 0x00010c0f06007986 */ /* 0x004fe8000c101904 */
[----:B---3--:R-:W2:Y:S04]  /*3030*/  LDG.E R25, desc[UR4][R4.64+0x110] ;  /* 0x0001100404197981 */ /* 0x008ea8000c1e1900 */
[----:B--2---:R-:W-:Y:S04]  /*3040*/  STG.E desc[UR4][R6.64+0x110], R25 ;  /* 0x0001101906007986 */ /* 0x004fe8000c101904 */
[----:B0-----:R-:W2:Y:S04]  /*3050*/  LDG.E R3, desc[UR4][R4.64+0x114] ;  /* 0x0001140404037981 */ /* 0x001ea8000c1e1900 */
[----:B--2---:R0:W-:Y:S04]  /*3060*/  STG.E desc[UR4][R6.64+0x114], R3 ;  /* 0x0001140306007986 */ /* 0x0041e8000c101904 */
[----:B-1----:R-:W2:Y:S04]  /*3070*/  LDG.E R9, desc[UR4][R4.64+0x118] ;  /* 0x0001180404097981 */ /* 0x002ea8000c1e1900 */
[----:B--2---:R2:W-:Y:S04]  /*3080*/  STG.E desc[UR4][R6.64+0x118], R9 ;  /* 0x0001180906007986 */ /* 0x0045e8000c101904 */
[----:B----4-:R-:W3:Y:S01]  /*3090*/  LDG.E R11, desc[UR4][R4.64+0x11c] ;  /* 0x00011c04040b7981 */ /* 0x010ee2000c1e1900 */
[----:B------:R-:W-:-:S05]  /*30a0*/  VIADD R0, R0, 0x50 ;  /* 0x0000005000007836 */ /* 0x000fca0000000000 */
[----:B------:R-:W-:Y:S01]  /*30b0*/  ISETP.NE.AND P0, PT, R0, 0x7d0, PT ;  /* 0x000007d00000780c */ /* 0x000fe20003f05270 */
[----:B---3--:R2:W-:Y:S04]  /*30c0*/  STG.E desc[UR4][R6.64+0x11c], R11 ;  /* 0x00011c0b06007986 */ /* 0x0085e8000c101904 */
[----:B-----5:R-:W3:Y:S01]  /*30d0*/  LDG.E R13, desc[UR4][R4.64+0x120] ;  /* 0x00012004040d7981 */ /* 0x020ee2000c1e1900 */
[----:B------:R-:W-:Y:S02]  /*30e0*/  IADD3 R10, P1, PT, R4, 0x140, RZ ;  /* 0x00000140040a7810 */ /* 0x000fe40007f3e0ff */
[----:B------:R-:W-:-:S03]  /*30f0*/  IADD3 R8, P2, PT, R6, 0x140, RZ ;  /* 0x0000014006087810 */ /* 0x000fc60007f5e0ff */
[----:B0-----:R-:W-:Y:S02]  /*3100*/  IMAD.X R3, RZ, RZ, R5, P1 ;  /* 0x000000ffff037224 */ /* 0x001fe400008e0605 */
[----:B------:R-:W-:Y:S01]  /*3110*/  IMAD.X R15, RZ, RZ, R7, P2 ;  /* 0x000000ffff0f7224 */ /* 0x000fe200010e0607 */
[----:B---3--:R2:W-:Y:S01]  /*3120*/  STG.E desc[UR4][R6.64+0x120], R13 ;  /* 0x0001200d06007986 */ /* 0x0085e2000c101904 */
[----:B------:R-:W-:Y:S06]  /*3130*/  @P0 BRA `(.L_x_78) ;  /* 0xfffffff400500947 */ /* 0x000fec000383ffff */
[----:B------:R-:W-:Y:S05]  /*3140*/  BSYNC B0 ;  /* 0x0000000000007941 */ /* 0x000fea0003800000 */
.L_x_77:
[----:B------:R-:W-:Y:S01]  /*3150*/  IMAD.MOV.U32 R5, RZ, RZ, R23 ;  /* 0x000000ffff057224 */ /* 0x000fe200078e0017 */
[----:B------:R-:W-:Y:S01]  /*3160*/  LOP3.LUT R4, R19, 0x1, RZ, 0x3c, !PT ;  /* 0x0000000113047812 */ /* 0x000fe200078e3cff */
[----:B--2---:R-:W-:Y:S01]  /*3170*/  IMAD.MOV.U32 R6, RZ, RZ, R22 ;  /* 0x000000ffff067224 */ /* 0x004fe200078e0016 */
[----:B------:R-:W-:Y:S01]  /*3180*/  MOV R20, 0x31b0 ;  /* 0x000031b000147802 */ /* 0x000fe20000000f00 */
[----:B------:R-:W-:-:S07]  /*3190*/  IMAD.MOV.U32 R21, RZ, RZ, 0x0 ;  /* 0x00000000ff157424 */ /* 0x000fce00078e00ff */
[----:B------:R-:W-:Y:S05]  /*31a0*/  CALL.REL.NOINC `($_Z24vertex_disjoint_bfs_utilv$_Z19vertex_disjoint_bfsiii) ;  /* 0xffffffe400087944 */ /* 0x000fea0003c3ffff */
[----:B------:R-:W-:Y:S05]  /*31b0*/  BRA `(.L_x_52) ;  /* 0x00000000003c7947 */ /* 0x000fea0003800000 */
.L_x_75:
[----:B------:R-:W0:Y:S01]  /*31c0*/  LDCU.64 UR4, c[0x4][0x50] ;  /* 0x01000a00ff0477ac */ /* 0x000e220008000a00 */
[----:B------:R-:W2:Y:S01]  /*31d0*/  LDC.64 R4, c[0x4][0x68] ;  /* 0x01001a00ff047b82 */ /* 0x000ea20000000a00 */
[C---:B------:R-:W-:Y:S01]  /*31e0*/  R2UR UR6, R10.reuse ;  /* 0x000000000a0672ca */ /* 0x040fe200000e0000 */
[----:B------:R-:W-:Y:S01]  /*31f0*/  IMAD.MOV.U32 R8, RZ, RZ, 0x1 ;  /* 0x00000001ff087424 */ /* 0x000fe200078e00ff */
[C---:B------:R-:W-:Y:S02]  /*3200*/  R2UR UR7, R11.reuse ;  /* 0x000000000b0772ca */ /* 0x040fe400000e0000 */
[----:B------:R-:W-:Y:S02]  /*3210*/  R2UR UR8, R10 ;  /* 0x000000000a0872ca */ /* 0x000fe400000e0000 */
[----:B------:R-:W-:Y:S02]  /*3220*/  R2UR UR9, R11 ;  /* 0x000000000b0972ca */ /* 0x000fe400000e0000 */
[----:B0-----:R-:W-:-:S04]  /*3230*/  IADD3 R6, P0, PT, R26, UR4, RZ ;  /* 0x000000041a067c10 */ /* 0x001fc8000ff1e0ff */
[----:B------:R-:W-:-:S05]  /*3240*/  LEA.HI.X.SX32 R7, R26, UR5, 0x1, P0 ;  /* 0x000000051a077c11 */ /* 0x000fca00080f0eff */
[----:B------:R3:W-:Y:S04]  /*3250*/  STG.E.U8 desc[UR6][R6.64], R8 ;  /* 0x0000000806007986 */ /* 0x0007e8000c101106 */
[----:B--2---:R-:W2:Y:S01]  /*3260*/  LDG.E R0, desc[UR8][R4.64] ;  /* 0x0000000804007981 */ /* 0x004ea2000c1e1900 */
[----:B------:R-:W-:Y:S02]  /*3270*/  R2UR UR4, R10 ;  /* 0x000000000a0472ca */ /* 0x000fe400000e0000 */
[----:B------:R-:W-:Y:S01]  /*3280*/  R2UR UR5, R11 ;  /* 0x000000000b0572ca */ /* 0x000fe200000e0000 */
[----:B--2---:R-:W-:-:S12]  /*3290*/  VIADD R3, R0, 0x1 ;  /* 0x0000000100037836 */ /* 0x004fd80000000000 */
[----:B------:R3:W-:Y:S02]  /*32a0*/  STG.E desc[UR4][R4.64], R3 ;  /* 0x0000000304007986 */ /* 0x0007e4000c101904 */
.L_x_52:
[----:B------:R-:W-:Y:S05]  /*32b0*/  BSYNC B9 ;  /* 0x0000000000097941 */ /* 0x000fea0003800000 */
.L_x_51:
[----:B------:R-:W3:Y:S01]  /*32c0*/  LDL R20, [R1+0x24] ;  /* 0x0000240001147983 */ /* 0x000ee20000100800 */
[----:B------:R2:W-:Y:S05]  /*32d0*/  BMOV.32 B6, R2 ;  /* 0x0000000206007356 */ /* 0x0005ea0000000000 */
[----:B------:R-:W3:Y:S01]  /*32e0*/  LDL R21, [R1+0x28] ;  /* 0x0000280001157983 */ /* 0x000ee20000100800 */
[----:B------:R4:W-:Y:S05]  /*32f0*/  BMOV.32 B7, R16 ;  /* 0x0000001007007356 */ /* 0x0009ea0000000000 */
[----:B------:R5:W-:Y:S05]  /*3300*/  BMOV.32 B8, R17 ;  /* 0x0000001108007356 */ /* 0x000bea0000000000 */
[----:B------:R1:W-:Y:S05]  /*3310*/  BMOV.32 B9, R18 ;  /* 0x0000001209007356 */ /* 0x0003ea0000000000 */
[----:B--2---:R-:W3:Y:S04]  /*3320*/  LDL R2, [R1+0x10] ;  /* 0x0000100001027983 */ /* 0x004ee80000100800 */
[----:B----4-:R-:W3:Y:S04]  /*3330*/  LDL R16, [R1+0x14] ;  /* 0x0000140001107983 */ /* 0x010ee80000100800 */
[----:B-----5:R-:W3:Y:S04]  /*3340*/  LDL R17, [R1+0x18] ;  /* 0x0000180001117983 */ /* 0x020ee80000100800 */
[----:B-1----:R-:W3:Y:S04]  /*3350*/  LDL R18, [R1+0x1c] ;  /* 0x00001c0001127983 */ /* 0x002ee80000100800 */
[----:B------:R-:W3:Y:S04]  /*3360*/  LDL R19, [R1+0x20] ;  /* 0x0000200001137983 */ /* 0x000ee80000100800 */
[----:B------:R-:W3:Y:S04]  /*3370*/  LDL R22, [R1+0x2c] ;  /* 0x00002c0001167983 */ /* 0x000ee80000100800 */
[----:B------:R-:W3:Y:S04]  /*3380*/  LDL R23, [R1+0x30] ;  /* 0x0000300001177983 */ /* 0x000ee80000100800 */
[----:B------:R-:W3:Y:S04]  /*3390*/  LDL R24, [R1+0x34] ;  /* 0x0000340001187983 */ /* 0x000ee80000100800 */
[----:B------:R-:W3:Y:S04]  /*33a0*/  LDL R25, [R1+0x38] ;  /* 0x0000380001197983 */ /* 0x000ee80000100800 */
[----:B0-----:R-:W3:Y:S04]  /*33b0*/  LDL R26, [R1+0x3c] ;  /* 0x00003c00011a7983 */ /* 0x001ee80000100800 */
[----:B------:R-:W3:Y:S04]  /*33c0*/  LDL R27, [R1+0x40] ;  /* 0x00004000011b7983 */ /* 0x000ee80000100800 */
[----:B------:R-:W3:Y:S04]  /*33d0*/  LDL R28, [R1+0x44] ;  /* 0x00004400011c7983 */ /* 0x000ee80000100800 */
[----:B------:R-:W3:Y:S04]  /*33e0*/  LDL R29, [R1+0x48] ;  /* 0x00004800011d7983 */ /* 0x000ee80000100800 */
[----:B------:R-:W3:Y:S04]  /*33f0*/  LDL R30, [R1+0x4c] ;  /* 0x00004c00011e7983 */ /* 0x000ee80000100800 */
[----:B------:R0:W3:Y:S02]  /*3400*/  LDL R31, [R1+0x50] ;  /* 0x00005000011f7983 */ /* 0x0000e40000100800 */
[----:B0-----:R-:W-:Y:S01]  /*3410*/  VIADD R1, R1, 0x58 ;  /* 0x0000005801017836 */ /* 0x001fe20000000000 */
[----:B---3--:R-:W-:Y:S06]  /*3420*/  RET.REL.NODEC R20 `(_Z24vertex_disjoint_bfs_utilv) ;  /* 0xffffffc814f47950 */ /* 0x008fec0003c3ffff */
.L_x_79:
[----:B------:R-:W-:-:S00]  /*3430*/  BRA `(.L_x_79) ;  /* 0xfffffffc00fc7947 */ /* 0x000fc0000383ffff */
[----:B------:R-:W-:-:S00]  /*3440*/  NOP ;  /* 0x0000000000007918 */ /* 0x000fc00000000000 */
        /* <DEDUP_REMOVED lines=11> */
.L_x_80:


//--------------------- .nv.global.init           --------------------------
	.section	.nv.global.init,"aw",@progbits
	.align	4
.nv.global.init:
	.type		num_aug_paths,@object
	.size		num_aug_paths,($str - num_aug_paths)
num_aug_paths:
        /*0000*/ 	.byte	0x80, 0x96, 0x98, 0x00
	.type		$str,@object
	.size		$str,($str$1 - $str)
$str:
        /*0004*/ 	.byte	0x45, 0x72, 0x72, 0x6f, 0x72, 0x21, 0x20, 0x51, 0x75, 0x65, 0x72, 0x79, 0x69, 0x6e, 0x67, 0x20
        /*0014*/ 	.byte	0x66, 0x6f, 0x72, 0x20, 0x61, 0x6e, 0x20, 0x65, 0x64, 0x67, 0x65, 0x20, 0x77, 0x68, 0x69, 0x63
        /*0024*/ 	.byte	0x68, 0x20, 0x69, 0x73, 0x20, 0x6e, 0x6f, 0x74, 0x20, 0x70, 0x72, 0x65, 0x73, 0x65, 0x6e, 0x74
        /*0034*/ 	.byte	0x20, 0x0a, 0x00
	.type		$str$1,@object
	.size		$str$1,(.L_14 - $str$1)
$str$1:
        /*0037*/ 	.byte	0x5b, 0x25, 0x64, 0x5d, 0x45, 0x72, 0x72, 0x6f, 0x72, 0x28, 0x6e, 0x65, 0x69, 0x67, 0x68, 0x62
        /*0047*/ 	.byte	0x6f, 0x72, 0x20, 0x6f, 0x75, 0x74, 0x20, 0x6f, 0x66, 0x20, 0x72, 0x61, 0x6e, 0x67, 0x65, 0x3a
        /*0057*/ 	.byte	0x20, 0x76, 0x65, 0x72, 0x74, 0x65, 0x78, 0x2c, 0x20, 0x6e, 0x65, 0x69, 0x67, 0x68, 0x62, 0x6f
        /*0067*/ 	.byte	0x72, 0x20, 0x3a, 0x20, 0x25, 0x64, 0x2c, 0x20, 0x25, 0x64, 0x20, 0x0a, 0x00
.L_14:


//--------------------- .nv.shared.reserved.0     --------------------------
	.section	.nv.shared.reserved.0,"aw",@nobits
	.weak		__nv_reservedSMEM_offset_0_alias
	.size		__nv_reservedSMEM_offset_0_alias, 0, 64
	.other		__nv_reservedSMEM_offset_0_alias,@"STO_CUDA_RESERVED_SHARED STV_DEFAULT"
__nv_reservedSMEM_offset_0_alias:
	.zero		0
	.zero		64


//--------------------- .nv.global                --------------------------
	.section	.nv.global,"aw",@nobits
	.align	4
.nv.global:
	.type		d_frontier,@object
	.size		d_frontier,(d_partner_vertex - d_frontier)
d_frontier:
	.zero		8004
	.type		d_partner_vertex,@object
	.size		d_partner_vertex,(d_bfs_parent - d_partner_vertex)
d_partner_vertex:
	.zero		8004
	.type		d_bfs_parent,@object
	.size		d_bfs_parent,(d_next_frontier - d_bfs_parent)
d_bfs_parent:
	.zero		8004
	.type		d_next_frontier,@object
	.size		d_next_frontier,(d_visited - d_next_frontier)
d_next_frontier:
	.zero		8004
	.type		d_visited,@object
	.size		d_visited,(d_degree - d_visited)
d_visited:
	.zero		8004
	.type		d_degree,@object
	.size		d_degree,(d_list_ptr - d_degree)
d_degree:
	.zero		8004
	.type		d_list_ptr,@object
	.size		d_list_ptr,(d_list_ptr_copy - d_list_ptr)
d_list_ptr:
	.zero		8008
	.type		d_list_ptr_copy,@object
	.size		d_list_ptr_copy,(d_flat_adj_list - d_list_ptr_copy)
d_list_ptr_copy:
	.zero		8008
	.type		d_flat_adj_list,@object
	.size		d_flat_adj_list,(d_is_parent_change - d_flat_adj_list)
d_flat_adj_list:
	.zero		8000000
	.type		d_is_parent_change,@object
	.size		d_is_parent_change,(d_is_matched_vertex - d_is_parent_change)
d_is_parent_change:
	.zero		2001
	.type		d_is_matched_vertex,@object
	.size		d_is_matched_vertex,(d_matched_edge - d_is_matched_vertex)
d_is_matched_vertex:
	.zero		2001
	.type		d_matched_edge,@object
	.size		d_matched_edge,(.L_4 - d_matched_edge)
d_matched_edge:
	.zero		2000000
.L_4:


//--------------------- .nv.constant0._Z24vertex_disjoint_bfs_utilv --------------------------
	.section	.nv.constant0._Z24vertex_disjoint_bfs_utilv,"a",@progbits
	.sectionflags	@""
	.align	4
.nv.constant0._Z24vertex_disjoint_bfs_utilv:
	.zero		896


//--------------------- SYMBOLS --------------------------

	.type		.nv.reservedSmem.offset0,@object
	.size		.nv.reservedSmem.offset0,0x4
	.type		vprintf,@function
